def gluon_wgmma(
    a_ptr,
    b_ptr,
    c_ptr,
    M,
    N,
    K,
    stride_am,
    stride_bk,
    stride_cm,
    BLOCK_M: gl.constexpr,
    BLOCK_N: gl.constexpr,
    BLOCK_K: gl.constexpr,
    DTYPE: gl.constexpr,
    A_LAYOUT: gl.constexpr,
    B_LAYOUT: gl.constexpr,
    C_LAYOUT: gl.constexpr,
    B_SHAPE: gl.constexpr,
    TRANS_B: gl.constexpr,
    NUM_BUFFERS: gl.constexpr,
    NUM_WARPS: gl.constexpr,
):
    a_desc = tma.make_tensor_descriptor(
        a_ptr, [M, K], [stride_am, 1], [BLOCK_M, BLOCK_K], A_LAYOUT
    )
    b_desc = tma.make_tensor_descriptor(
        b_ptr,
        [N, K] if TRANS_B else [K, N],
        [stride_bk, 1],
        B_SHAPE,
        B_LAYOUT,
    )
    c_desc = tma.make_tensor_descriptor(
        c_ptr, [M, N], [stride_cm, 1], [BLOCK_M, BLOCK_N], C_LAYOUT
    )

    a_bufs = gl.allocate_shared_memory(
        DTYPE, [NUM_BUFFERS, BLOCK_M, BLOCK_K], A_LAYOUT
    )
    b_bufs = gl.allocate_shared_memory(DTYPE, [NUM_BUFFERS] + B_SHAPE, B_LAYOUT)

    pid_m = gl.program_id(0)
    pid_n = gl.program_id(1)
    off_m = pid_m * BLOCK_M
    off_n = pid_n * BLOCK_N

    mma_layout: gl.constexpr = pick_wgmma_layout(DTYPE, BLOCK_M, BLOCK_N, NUM_WARPS)
    acc = warpgroup_mma_init(
        gl.zeros((BLOCK_M, BLOCK_N), dtype=gl.float32, layout=mma_layout)
    )

    bars = gl.allocate_shared_memory(
        gl.int64, [NUM_BUFFERS, 1], mbarrier.MBarrierLayout()
    )
    for i in gl.static_range(NUM_BUFFERS):
        mbarrier.init(bars.index(i), count=1)
    idx = 0
    phase = 0

    for k in range(0, K, BLOCK_K):
        a = a_bufs.index(idx)
        b = b_bufs.index(idx)
        bar = bars.index(idx)
        mbarrier.expect(bar, a_desc.block_type.nbytes + b_desc.block_type.nbytes)
        tma.async_copy_global_to_shared(a_desc, [off_m, k], bar, a)
        tma.async_copy_global_to_shared(
            b_desc, [off_n, k] if TRANS_B else [k, off_n], bar, b
        )
        mbarrier.wait(bar, phase=phase)

        if TRANS_B:
            b = b.permute((1, 0))
        acc = warpgroup_mma_wait(num_outstanding=0, deps=(acc,))
        acc = warpgroup_mma(a, b, acc, is_async=True)

        idx += 1
        if idx == NUM_BUFFERS:
            idx = 0
            phase ^= 1

    acc = warpgroup_mma_wait(num_outstanding=0, deps=(acc,))
    for i in gl.static_range(NUM_BUFFERS):
        mbarrier.invalidate(bars.index(i))

    c_smem = gl.allocate_shared_memory(DTYPE, [BLOCK_M, BLOCK_N], C_LAYOUT)
    c_smem.store(acc.to(DTYPE))
    fence_async_shared()
    tma.async_copy_shared_to_global(c_desc, [off_m, off_n], c_smem)
    tma.store_wait(pendings=0)

# config = {"BLOCK_K": 64, "BLOCK_M": 64, "BLOCK_N": 256, "arch": "sm_90", "dtype": "fp16", "num_buffers": 2, "num_warps": 8, "trans_b": 0}
# arch = sm_90


// ===== COMPILED SASS (sm_90a) =====

	.target	sm_90a

	.elftype	@"ET_EXEC"


//--------------------- .note.nv.tkinfo           --------------------------
	.section	.note.nv.tkinfo,"",@"SHT_NOTE"
	.sectionflags	@"SHF_NOTE_NV_TKINFO"
	.tkinfo
        /*0018*/ 	.word	0x00000002
        /*0030*/ 	.string	""
        /*0030*/ 	.string	"ptxas"
        /*0030*/ 	.string	"Cuda compilation tools, release 13.0, V13.0.88"
        /*0030*/ 	.string	"Build cuda_13.0.r13.0/compiler.36424714_0"
        /*0030*/ 	.string	"-v  -suppress-debug-info  -lineinfo  -arch sm_90a "



//--------------------- .note.nv.cuinfo           --------------------------
	.section	.note.nv.cuinfo,"",@"SHT_NOTE"
	.sectionflags	@"SHF_NOTE_NV_CUINFO"
        /*0018*/ 	.short	0x0002
        /*001a*/ 	.short	0x005a
        /*001c*/ 	.short	0x0082
	.zero		2


//--------------------- .nv.info                  --------------------------
	.section	.nv.info,"",@"SHT_CUDA_INFO"
	.align	4


	//----- nvinfo : EIATTR_REGCOUNT
	.align		4
        /*0000*/ 	.byte	0x04, 0x2f
        /*0002*/ 	.short	(.L_1 - .L_0)
	.align		4
.L_0:
        /*0004*/ 	.word	index@(gluon_wgmma)
        /*0008*/ 	.word	0x0000005a


	//----- nvinfo : EIATTR_FRAME_SIZE
	.align		4
.L_1:
        /*000c*/ 	.byte	0x04, 0x11
        /*000e*/ 	.short	(.L_3 - .L_2)
	.align		4
.L_2:
        /*0010*/ 	.word	index@(gluon_wgmma)
        /*0014*/ 	.word	0x00000000


	//----- nvinfo : EIATTR_MIN_STACK_SIZE
	.align		4
.L_3:
        /*0018*/ 	.byte	0x04, 0x12
        /*001a*/ 	.short	(.L_5 - .L_4)
	.align		4
.L_4:
        /*001c*/ 	.word	index@(gluon_wgmma)
        /*0020*/ 	.word	0x00000000
.L_5:


//--------------------- .nv.compat                --------------------------
	.section	.nv.compat,"",@"SHT_CUDA_COMPAT_INFO"
	.align	4
        /*0000*/ 	.byte	0x02, 0x09, 0x01, 0x00, 0x02, 0x02, 0x04, 0x00, 0x02, 0x05, 0x05, 0x00, 0x03, 0x07, 0x01, 0x01
        /*0010*/ 	.byte	0x02, 0x03, 0x03, 0x00, 0x02, 0x06, 0x01, 0x00, 0x04, 0x0b, 0x08, 0x00, 0x00, 0x00, 0x00, 0x00
        /*0020*/ 	.byte	0x00, 0x00, 0x00, 0x00


//--------------------- .nv.info.gluon_wgmma      --------------------------
	.section	.nv.info.gluon_wgmma,"",@"SHT_CUDA_INFO"
	.sectionflags	@""
	.align	4


	//----- nvinfo : EIATTR_CUDA_API_VERSION
	.align		4
        /*0000*/ 	.byte	0x04, 0x37
        /*0002*/ 	.short	(.L_7 - .L_6)
.L_6:
        /*0004*/ 	.word	0x00000082


	//----- nvinfo : EIATTR_KPARAM_INFO
	.align		4
.L_7:
        /*0008*/ 	.byte	0x04, 0x17
        /*000a*/ 	.short	(.L_9 - .L_8)
.L_8:
        /*000c*/ 	.word	0x00000000
        /*0010*/ 	.short	0x000a
        /*0012*/ 	.short	0x0048
        /*0014*/ 	.byte	0x00, 0xf4, 0x21, 0x00


	//----- nvinfo : EIATTR_KPARAM_INFO
	.align		4
.L_9:
        /*0018*/ 	.byte	0x04, 0x17
        /*001a*/ 	.short	(.L_11 - .L_10)
.L_10:
        /*001c*/ 	.word	0x00000000
        /*0020*/ 	.short	0x0009
        /*0022*/ 	.short	0x0040
        /*0024*/ 	.byte	0x00, 0xf4, 0x21, 0x00


	//----- nvinfo : EIATTR_KPARAM_INFO
	.align		4
.L_11:
        /*0028*/ 	.byte	0x04, 0x17
        /*002a*/ 	.short	(.L_13 - .L_12)
.L_12:
        /*002c*/ 	.word	0x00000000
        /*0030*/ 	.short	0x0008
        /*0032*/ 	.short	0x0038
        /*0034*/ 	.byte	0x00, 0xf0, 0x21, 0x00


	//----- nvinfo : EIATTR_KPARAM_INFO
	.align		4
.L_13:
        /*0038*/ 	.byte	0x04, 0x17
        /*003a*/ 	.short	(.L_15 - .L_14)
.L_14:
        /*003c*/ 	.word	0x00000000
        /*0040*/ 	.short	0x0007
        /*0042*/ 	.short	0x0030
        /*0044*/ 	.byte	0x00, 0xf0, 0x21, 0x00


	//----- nvinfo : EIATTR_KPARAM_INFO
	.align		4
.L_15:
        /*0048*/ 	.byte	0x04, 0x17
        /*004a*/ 	.short	(.L_17 - .L_16)
.L_16:
        /*004c*/ 	.word	0x00000000
        /*0050*/ 	.short	0x0006
        /*0052*/ 	.short	0x0028
        /*0054*/ 	.byte	0x00, 0xf0, 0x21, 0x00


	//----- nvinfo : EIATTR_KPARAM_INFO
	.align		4
.L_17:
        /*0058*/ 	.byte	0x04, 0x17
        /*005a*/ 	.short	(.L_19 - .L_18)
.L_18:
        /*005c*/ 	.word	0x00000000
        /*0060*/ 	.short	0x0005
        /*0062*/ 	.short	0x0020
        /*0064*/ 	.byte	0x00, 0xf0, 0x11, 0x00


	//----- nvinfo : EIATTR_KPARAM_INFO
	.align		4
.L_19:
        /*0068*/ 	.byte	0x04, 0x17
        /*006a*/ 	.short	(.L_21 - .L_20)
.L_20:
        /*006c*/ 	.word	0x00000000
        /*0070*/ 	.short	0x0004
        /*0072*/ 	.short	0x001c
        /*0074*/ 	.byte	0x00, 0xf0, 0x11, 0x00


	//----- nvinfo : EIATTR_KPARAM_INFO
	.align		4
.L_21:
        /*0078*/ 	.byte	0x04, 0x17
        /*007a*/ 	.short	(.L_23 - .L_22)
.L_22:
        /*007c*/ 	.word	0x00000000
        /*0080*/ 	.short	0x0003
        /*0082*/ 	.short	0x0018
        /*0084*/ 	.byte	0x00, 0xf0, 0x11, 0x00


	//----- nvinfo : EIATTR_KPARAM_INFO
	.align		4
.L_23:
        /*0088*/ 	.byte	0x04, 0x17
        /*008a*/ 	.short	(.L_25 - .L_24)
.L_24:
        /*008c*/ 	.word	0x00000000
        /*0090*/ 	.short	0x0002
        /*0092*/ 	.short	0x0010
        /*0094*/ 	.byte	0x00, 0xf4, 0x21, 0x00


	//----- nvinfo : EIATTR_KPARAM_INFO
	.align		4
.L_25:
        /*0098*/ 	.byte	0x04, 0x17
        /*009a*/ 	.short	(.L_27 - .L_26)
.L_26:
        /*009c*/ 	.word	0x00000000
        /*00a0*/ 	.short	0x0001
        /*00a2*/ 	.short	0x0008
        /*00a4*/ 	.byte	0x00, 0xf4, 0x21, 0x00


	//----- nvinfo : EIATTR_KPARAM_INFO
	.align		4
.L_27:
        /*00a8*/ 	.byte	0x04, 0x17
        /*00aa*/ 	.short	(.L_29 - .L_28)
.L_28:
        /*00ac*/ 	.word	0x00000000
        /*00b0*/ 	.short	0x0000
        /*00b2*/ 	.short	0x0000
        /*00b4*/ 	.byte	0x00, 0xf4, 0x21, 0x00


	//----- nvinfo : EIATTR_SPARSE_MMA_MASK
	.align		4
.L_29:
        /*00b8*/ 	.byte	0x03, 0x50
        /*00ba*/ 	.short	0x0000


	//----- nvinfo : EIATTR_MAXREG_COUNT
	.align		4
        /*00bc*/ 	.byte	0x03, 0x1b
        /*00be*/ 	.short	0x00ff


	//----- nvinfo : EIATTR_NUM_BARRIERS
	.align		4
        /*00c0*/ 	.byte	0x02, 0x4c
        /*00c2*/ 	.byte	0x01
	.zero		1


	//----- nvinfo : EIATTR_MERCURY_ISA_VERSION
	.align		4
        /*00c4*/ 	.byte	0x03, 0x5f
        /*00c6*/ 	.short	0x0101


	//----- nvinfo : EIATTR_INT_WARP_WIDE_INSTR_OFFSETS
	.align		4
        /*00c8*/ 	.byte	0x04, 0x31
        /*00ca*/ 	.short	(.L_31 - .L_30)


	//   ....[0]....
.L_30:
        /*00cc*/ 	.word	0x00001300


	//   ....[1]....
        /*00d0*/ 	.word	0x00001320


	//   ....[2]....
        /*00d4*/ 	.word	0x000013d0


	//   ....[3]....
        /*00d8*/ 	.word	0x000018c0


	//   ....[4]....
        /*00dc*/ 	.word	0x000018d0


	//   ....[5]....
        /*00e0*/ 	.word	0x00001900


	//   ....[6]....
        /*00e4*/ 	.word	0x00001970


	//   ....[7]....
        /*00e8*/ 	.word	0x00002080


	//   ....[8]....
        /*00ec*/ 	.word	0x00002090


	//----- nvinfo : EIATTR_COOP_GROUP_MASK_REGIDS
	.align		4
.L_31:
        /*00f0*/ 	.byte	0x04, 0x29
        /*00f2*/ 	.short	(.L_33 - .L_32)


	//   ....[0]....
.L_32:
        /*00f4*/ 	.word	0xffffffff


	//   ....[1]....
        /*00f8*/ 	.word	0xffffffff


	//   ....[2]....
        /*00fc*/ 	.word	0xffffffff


	//----- nvinfo : EIATTR_COOP_GROUP_INSTR_OFFSETS
	.align		4
.L_33:
        /*0100*/ 	.byte	0x04, 0x28
        /*0102*/ 	.short	(.L_35 - .L_34)


	//   ....[0]....
.L_34:
        /*0104*/ 	.word	0x00000150


	//   ....[1]....
        /*0108*/ 	.word	0x00000720


	//   ....[2]....
        /*010c*/ 	.word	0x00000cd0


	//----- nvinfo : EIATTR_MBARRIER_INSTR_OFFSETS
	.align		4
.L_35:
        /*0110*/ 	.byte	0x04, 0x39
        /*0112*/ 	.short	(.L_37 - .L_36)


	//   ....[0]....
.L_36:
        /*0114*/ 	.word	0x00001470
        /*0118*/ 	.word	0x000000ff
        /*011c*/ 	.word	0x00014000
        /*0120*/ 	.short	0x0100
        /*0122*/ 	.byte	0x07
	.zero		1


	//   ....[1]....
        /*0124*/ 	.word	0x000015b0
        /*0128*/ 	.word	0x000000ff
        /*012c*/ 	.word	0x00014008
        /*0130*/ 	.short	0x0100
        /*0132*/ 	.byte	0x07
	.zero		1


	//   ....[2]....
        /*0134*/ 	.word	0x00001a00
        /*0138*/ 	.word	0x000000ff
        /*013c*/ 	.word	0x00014000
        /*0140*/ 	.short	0x010a
        /*0142*/ 	.byte	0x05
	.zero		1


	//   ....[3]....
        /*0144*/ 	.word	0x00001d90
        /*0148*/ 	.word	0x000000ff
        /*014c*/ 	.word	0x00014000
        /*0150*/ 	.short	0x0108
        /*0152*/ 	.byte	0x07
	.zero		1


	//   ....[4]....
        /*0154*/ 	.word	0x00001eb0
        /*0158*/ 	.word	0x000000ff
        /*015c*/ 	.word	0x00014008
        /*0160*/ 	.short	0x0108
        /*0162*/ 	.byte	0x07
	.zero		1


	//   ....[5]....
        /*0164*/ 	.word	0x00002120
        /*0168*/ 	.word	0x000000ff
        /*016c*/ 	.word	0x00014000
        /*0170*/ 	.short	0x010a
        /*0172*/ 	.byte	0x05
	.zero		1


	//----- nvinfo : EIATTR_NUM_MBARRIERS
	.align		4
.L_37:
        /*0174*/ 	.byte	0x03, 0x38
        /*0176*/ 	.short	0x0002


	//----- nvinfo : EIATTR_EXIT_INSTR_OFFSETS
	.align		4
        /*0178*/ 	.byte	0x04, 0x1c
        /*017a*/ 	.short	(.L_39 - .L_38)


	//   ....[0]....
.L_38:
        /*017c*/ 	.word	0x00002110


	//----- nvinfo : EIATTR_REQNTID
	.align		4
.L_39:
        /*0180*/ 	.byte	0x04, 0x10
        /*0182*/ 	.short	(.L_41 - .L_40)
.L_40:
        /*0184*/ 	.word	0x00000100
        /*0188*/ 	.word	0x00000001
        /*018c*/ 	.word	0x00000001


	//----- nvinfo : EIATTR_CRS_STACK_SIZE
	.align		4
.L_41:
        /*0190*/ 	.byte	0x04, 0x1e
        /*0192*/ 	.short	(.L_43 - .L_42)
.L_42:
        /*0194*/ 	.word	0x00000000


	//----- nvinfo : EIATTR_CBANK_PARAM_SIZE
	.align		4
.L_43:
        /*0198*/ 	.byte	0x03, 0x19
        /*019a*/ 	.short	0x0050


	//----- nvinfo : EIATTR_PARAM_CBANK
	.align		4
        /*019c*/ 	.byte	0x04, 0x0a
        /*019e*/ 	.short	(.L_45 - .L_44)
	.align		4
.L_44:
        /*01a0*/ 	.word	index@(.nv.constant0.gluon_wgmma)
        /*01a4*/ 	.short	0x0210
        /*01a6*/ 	.short	0x0050


	//----- nvinfo : EIATTR_SW_WAR
	.align		4
.L_45:
        /*01a8*/ 	.byte	0x04, 0x36
        /*01aa*/ 	.short	(.L_47 - .L_46)
.L_46:
        /*01ac*/ 	.word	0x00000008
.L_47:


//--------------------- .nv.callgraph             --------------------------
	.section	.nv.callgraph,"",@"SHT_CUDA_CALLGRAPH"
	.align	4
	.sectionentsize	8
	.align		4
        /*0000*/ 	.word	0x00000000
	.align		4
        /*0004*/ 	.word	0xffffffff
	.align		4
        /*0008*/ 	.word	0x00000000
	.align		4
        /*000c*/ 	.word	0xfffffffe
	.align		4
        /*0010*/ 	.word	0x00000000
	.align		4
        /*0014*/ 	.word	0xfffffffd
	.align		4
        /*0018*/ 	.word	0x00000000
	.align		4
        /*001c*/ 	.word	0xfffffffc


//--------------------- .text.gluon_wgmma         --------------------------
	.section	.text.gluon_wgmma,"ax",@progbits
	.align	128
        .global         gluon_wgmma
        .type           gluon_wgmma,@function
        .size           gluon_wgmma,(.L_x_52 - gluon_wgmma)
        .other          gluon_wgmma,@"STO_CUDA_ENTRY STV_DEFAULT"
gluon_wgmma:
.text.gluon_wgmma:
[----:B------:R-:W-:Y:S01]  /*0000*/  LDC R1, c[0x0][0x28] ;  /* 0x00000a00ff017b82 */ /* 0x000fe20000000800 */
[----:B------:R-:W1:Y:S07]  /*0010*/  S2R R0, SR_TID.X ;  /* 0x0000000000007919 */ /* 0x000e6e0000002100 */
[----:B------:R-:W2:Y:S01]  /*0020*/  S2UR UR4, SR_CgaCtaId ;  /* 0x00000000000479c3 */ /* 0x000ea20000008800 */
[----:B------:R-:W-:Y:S01]  /*0030*/  UMOV UR7, 0x400 ;  /* 0x0000040000077882 */ /* 0x000fe20000000000 */
[----:B------:R-:W-:Y:S01]  /*0040*/  ULDC UR6, c[0x0][0xc] ;  /* 0x0000030000067ab9 */ /* 0x000fe20000000800 */
[----:B------:R-:W-:Y:S01]  /*0050*/  ULDC.64 UR20, c[0x0][0x250] ;  /* 0x0000940000147ab9 */ /* 0x000fe20000000a00 */
[----:B------:R-:W-:Y:S04]  /*0060*/  BSSY B0, `(.L_x_0) ;  /* 0x000001e000007945 */ /* 0x000fe80003800000 */
[----:B------:R-:W3:Y:S08]  /*0070*/  LDC R4, c[0x0][0x228] ;  /* 0x00008a00ff047b82 */ /* 0x000ef00000000800 */
[----:B------:R-:W4:Y:S08]  /*0080*/  LDC R15, c[0x0][0x230] ;  /* 0x00008c00ff0f7b82 */ /* 0x000f300000000800 */
[----:B------:R-:W-:Y:S01]  /*0090*/  S2UR UR28, SR_CTAID.Y ;  /* 0x00000000001c79c3 */ /* 0x000fe20000002600 */
[----:B--2---:R-:W-:-:S03]  /*00a0*/  ULEA UR7, UR4, UR7, 0x18 ;  /* 0x0000000704077291 */ /* 0x004fc6000f8ec03f */
[----:B------:R-:W-:Y:S01]  /*00b0*/  ULDC UR4, c[0x0][0x10] ;  /* 0x0000040000047ab9 */ /* 0x000fe20000000800 */
[----:B-1----:R-:W-:-:S03]  /*00c0*/  LOP3.LUT R6, R0, 0xff, RZ, 0xc0, !PT ;  /* 0x000000ff00067812 */ /* 0x002fc600078ec0ff */
[----:B------:R-:W1:Y:S01]  /*00d0*/  S2UR UR5, SR_CTAID.Z ;  /* 0x00000000000579c3 */ /* 0x000e620000002700 */
[----:B---3--:R-:W-:Y:S01]  /*00e0*/  VIADD R4, R4, 0xffffffff ;  /* 0xffffffff04047836 */ /* 0x008fe20000000000 */
[C---:B------:R-:W-:Y:S02]  /*00f0*/  ISETP.GE.U32.AND P0, PT, R6.reuse, 0x20, PT ;  /* 0x000000200600780c */ /* 0x040fe40003f06070 */
[C---:B------:R-:W-:Y:S02]  /*0100*/  ISETP.NE.U32.AND P2, PT, R6.reuse, RZ, PT ;  /* 0x000000ff0600720c */ /* 0x040fe40003f45070 */
[----:B------:R-:W-:Y:S02]  /*0110*/  LEA R14, R6, UR7, 0x2 ;  /* 0x00000007060e7c11 */ /* 0x000fe4000f8e10ff */
[----:B------:R-:W2:Y:S01]  /*0120*/  S2UR UR29, SR_CTAID.X ;  /* 0x00000000001d79c3 */ /* 0x000ea20000002500 */
[----:B----4-:R-:W-:-:S06]  /*0130*/  VIADD R12, R15, 0xffffffff ;  /* 0xffffffff0f0c7836 */ /* 0x010fcc0000000000 */
[----:B------:R3:W-:Y:S01]  /*0140*/  @!P0 STS [R14], RZ ;  /* 0x000000ff0e008388 */ /* 0x0007e20000000800 */
[----:B------:R-:W-:-:S03]  /*0150*/  NOP ;  /* 0x0000000000007918 */ /* 0x000fc60000000000 */
[----:B------:R3:W-:Y:S01]  /*0160*/  @!P2 STS [UR7+0x24], R4 ;  /* 0x00002404ff00a988 */ /* 0x0007e20008000807 */
[----:B-1----:R-:W-:-:S03]  /*0170*/  UIMAD UR4, UR5, UR4, UR28 ;  /* 0x00000004050472a4 */ /* 0x002fc6000f8e021c */
[----:B------:R3:W-:Y:S01]  /*0180*/  @!P2 STS [UR7+0x20], R12 ;  /* 0x0000200cff00a988 */ /* 0x0007e20008000807 */
[----:B--2---:R-:W-:-:S04]  /*0190*/  UIMAD UR4, UR4, UR6, UR29 ;  /* 0x00000006040472a4 */ /* 0x004fc8000f8e021d */
[----:B------:R-:W-:-:S04]  /*01a0*/  UIMAD UR4, UR4, 0x180, URZ ;  /* 0x00000180040478a4 */ /* 0x000fc8000f8e023f */
[----:B------:R-:W-:-:S04]  /*01b0*/  UIADD3 UR16, UP0, UR4, UR20, URZ ;  /* 0x0000001404107290 */ /* 0x000fc8000ff1e03f */
[----:B------:R-:W-:Y:S01]  /*01c0*/  ULEA.HI.X.SX32 UR17, UR4, UR21, 0x1, UP0 ;  /* 0x0000001504117291 */ /* 0x000fe200080f0e3f */
[----:B---3--:R-:W-:Y:S11]  /*01d0*/  @P2 BRA `(.L_x_1) ;  /* 0x0000000000182947 */ /* 0x008ff60003800000 */
[----:B------:R-:W1:Y:S01]  /*01e0*/  LDS R2, [UR7+0x8] ;  /* 0x00000807ff027984 */ /* 0x000e620008000800 */
[----:B------:R-:W2:Y:S01]  /*01f0*/  LDC.64 R8, c[0x0][0x210] ;  /* 0x00008400ff087b82 */ /* 0x000ea20000000a00 */
[----:B------:R-:W-:Y:S02]  /*0200*/  IMAD.MOV.U32 R3, RZ, RZ, 0x70 ;  /* 0x00000070ff037424 */ /* 0x000fe400078e00ff */
[----:B--2---:R2:W-:Y:S03]  /*0210*/  STS.64 [UR7], R8 ;  /* 0x00000008ff007988 */ /* 0x0045e60008000a07 */
[----:B-1----:R-:W-:-:S05]  /*0220*/  LOP3.LUT R2, R2, 0x10, R3, 0xd8, !PT ;  /* 0x0000001002027812 */ /* 0x002fca00078ed803 */
[----:B------:R2:W-:Y:S02]  /*0230*/  STS [UR7+0x8], R2 ;  /* 0x00000802ff007988 */ /* 0x0005e40008000807 */
.L_x_1:
[----:B------:R-:W-:Y:S05]  /*0240*/  BSYNC B0 ;  /* 0x0000000000007941 */ /* 0x000fea0003800000 */
.L_x_0:
[----:B------:R-:W-:Y:S04]  /*0250*/  BSSY B0, `(.L_x_2) ;  /* 0x000000a000007945 */ /* 0x000fe80003800000 */
[----:B------:R-:W-:Y:S05]  /*0260*/  @P2 BRA `(.L_x_3) ;  /* 0x0000000000202947 */ /* 0x000fea0003800000 */
[----:B--2---:R-:W1:Y:S01]  /*0270*/  LDS R2, [UR7+0x34] ;  /* 0x00003407ff027984 */ /* 0x004e620008000800 */
[----:B------:R-:W-:Y:S02]  /*0280*/  IMAD.MOV.U32 R3, RZ, RZ, 0x3f000000 ;  /* 0x3f000000ff037424 */ /* 0x000fe400078e00ff */
[----:B------:R-:W-:Y:S01]  /*0290*/  @!P2 IMAD.MOV.U32 R5, RZ, RZ, 0x3f ;  /* 0x0000003fff05a424 */ /* 0x000fe200078e00ff */
[----:B------:R-:W2:Y:S02]  /*02a0*/  @!P2 LDS R8, [UR7+0x38] ;  /* 0x00003807ff08a984 */ /* 0x000ea40008000800 */
[----:B-1----:R-:W-:Y:S02]  /*02b0*/  LOP3.LUT R2, R2, 0xff000000, R3, 0xb8, !PT ;  /* 0xff00000002027812 */ /* 0x002fe400078eb803 */
[----:B--2---:R-:W-:-:S03]  /*02c0*/  @!P2 LOP3.LUT R3, R8, 0xff, R5, 0xb8, !PT ;  /* 0x000000ff0803a812 */ /* 0x004fc600078eb805 */
[----:B------:R1:W-:Y:S04]  /*02d0*/  STS [UR7+0x34], R2 ;  /* 0x00003402ff007988 */ /* 0x0003e80008000807 */
[----:B------:R1:W-:Y:S02]  /*02e0*/  @!P2 STS [UR7+0x38], R3 ;  /* 0x00003803ff00a988 */ /* 0x0003e40008000807 */
.L_x_3:
[----:B------:R-:W-:Y:S05]  /*02f0*/  BSYNC B0 ;  /* 0x0000000000007941 */ /* 0x000fea0003800000 */
.L_x_2:
[----:B------:R-:W-:Y:S04]  /*0300*/  BSSY B0, `(.L_x_4) ;  /* 0x000000e000007945 */ /* 0x000fe80003800000 */
[----:B------:R-:W-:Y:S05]  /*0310*/  @P2 BRA `(.L_x_5) ;  /* 0x0000000000302947 */ /* 0x000fea0003800000 */
[----:B-1----:R-:W1:Y:S01]  /*0320*/  LDS R3, [UR7+0x34] ;  /* 0x00003407ff037984 */ /* 0x002e620008000800 */
[----:B------:R-:W3:Y:S03]  /*0330*/  LDC.64 R10, c[0x0][0x238] ;  /* 0x00008e00ff0a7b82 */ /* 0x000ee60000000a00 */
[----:B--2---:R-:W2:Y:S01]  /*0340*/  LDS R2, [UR7+0x1c] ;  /* 0x00001c07ff027984 */ /* 0x004ea20008000800 */
[C---:B---3--:R-:W-:Y:S01]  /*0350*/  SHF.L.U64.HI R8, R10.reuse, 0x1, R11 ;  /* 0x000000010a087819 */ /* 0x048fe2000001020b */
[----:B------:R-:W-:-:S03]  /*0360*/  IMAD.SHL.U32 R5, R10, 0x2, RZ ;  /* 0x000000020a057824 */ /* 0x000fc600078e00ff */
[--C-:B------:R-:W-:Y:S02]  /*0370*/  SHF.R.U32.HI R7, RZ, 0x4, R8.reuse ;  /* 0x00000004ff077819 */ /* 0x100fe40000011608 */
[----:B------:R-:W-:-:S05]  /*0380*/  SHF.R.U64 R5, R5, 0x4, R8 ;  /* 0x0000000405057819 */ /* 0x000fca0000001208 */
[----:B------:R3:W-:Y:S01]  /*0390*/  STS [UR7+0xc], R5 ;  /* 0x00000c05ff007988 */ /* 0x0007e20008000807 */
[----:B-1----:R-:W-:Y:S02]  /*03a0*/  LOP3.LUT R3, R3, 0x7, RZ, 0xb8, !PT ;  /* 0x0000000703037812 */ /* 0x002fe400078eb8ff */
[----:B--2---:R-:W-:-:S03]  /*03b0*/  LOP3.LUT R2, R2, 0xf, R7, 0xb8, !PT ;  /* 0x0000000f02027812 */ /* 0x004fc600078eb807 */
[----:B------:R3:W-:Y:S04]  /*03c0*/  STS [UR7+0x34], R3 ;  /* 0x00003403ff007988 */ /* 0x0007e80008000807 */
[----:B------:R3:W-:Y:S02]  /*03d0*/  STS [UR7+0x1c], R2 ;  /* 0x00001c02ff007988 */ /* 0x0007e40008000807 */
.L_x_5:
[----:B------:R-:W-:Y:S05]  /*03e0*/  BSYNC B0 ;  /* 0x0000000000007941 */ /* 0x000fea0003800000 */
.L_x_4:
[----:B------:R-:W-:Y:S04]  /*03f0*/  BSSY B1, `(.L_x_6) ;  /* 0x000001b000017945 */ /* 0x000fe80003800000 */
[----:B------:R-:W-:Y:S01]  /*0400*/  BSSY B0, `(.L_x_7) ;  /* 0x0000016000007945 */ /* 0x000fe20003800000 */
[----:B------:R-:W-:-:S03]  /*0410*/  IMAD.MOV.U32 R10, RZ, RZ, RZ ;  /* 0x000000ffff0a7224 */ /* 0x000fc600078e00ff */
[----:B------:R-:W-:Y:S05]  /*0420*/  @P2 BRA `(.L_x_8) ;  /* 0x0000000000202947 */ /* 0x000fea0003800000 */
[----:B-123--:R-:W1:Y:S02]  /*0430*/  LDS R2, [UR7+0x34] ;  /* 0x00003407ff027984 */ /* 0x00ee640008000800 */
[----:B-1----:R-:W-:-:S05]  /*0440*/  LOP3.LUT R2, R2, 0x38, RZ, 0xb8, !PT ;  /* 0x0000003802027812 */ /* 0x002fca00078eb8ff */
[----:B------:R1:W-:Y:S01]  /*0450*/  STS [UR7+0x34], R2 ;  /* 0x00003402ff007988 */ /* 0x0003e20008000807 */
[----:B------:R-:W-:Y:S05]  /*0460*/  @P2 BRA `(.L_x_9) ;  /* 0x0000000000202947 */ /* 0x000fea0003800000 */
[----:B-1----:R-:W1:Y:S01]  /*0470*/  LDS R2, [UR7+0x8] ;  /* 0x00000807ff027984 */ /* 0x002e620008000800 */
[----:B------:R-:W-:-:S05]  /*0480*/  IMAD.MOV.U32 R3, RZ, RZ, 0x780 ;  /* 0x00000780ff037424 */ /* 0x000fca00078e00ff */
[----:B-1----:R-:W-:-:S05]  /*0490*/  LOP3.LUT R2, R2, 0x300, R3, 0xd8, !PT ;  /* 0x0000030002027812 */ /* 0x002fca00078ed803 */
[----:B------:R4:W-:Y:S02]  /*04a0*/  STS [UR7+0x8], R2 ;  /* 0x00000802ff007988 */ /* 0x0009e40008000807 */
.L_x_8:
[----:B------:R-:W-:Y:S05]  /*04b0*/  @P2 BRA `(.L_x_10) ;  /* 0x0000000000282947 */ /* 0x000fea0003800000 */
[----:B-1234-:R-:W1:Y:S02]  /*04c0*/  LDS R2, [UR7+0x8] ;  /* 0x00000807ff027984 */ /* 0x01ee640008000800 */
[----:B-1----:R-:W-:-:S05]  /*04d0*/  LOP3.LUT R2, R2, 0x1800, RZ, 0xb8, !PT ;  /* 0x0000180002027812 */ /* 0x002fca00078eb8ff */
[----:B------:R2:W-:Y:S02]  /*04e0*/  STS [UR7+0x8], R2 ;  /* 0x00000802ff007988 */ /* 0x0005e40008000807 */
.L_x_9:
[----:B------:R-:W-:Y:S05]  /*04f0*/  @P2 BREAK B0 ;  /* 0x0000000000002942 */ /* 0x000fea0003800000 */
[----:B------:R-:W-:Y:S05]  /*0500*/  @P2 BRA `(.L_x_11) ;  /* 0x0000000000242947 */ /* 0x000fea0003800000 */
[----:B------:R-:W3:Y:S01]  /*0510*/  LDS R3, [UR7+0x8] ;  /* 0x00000807ff037984 */ /* 0x000ee20008000800 */
[----:B-12---:R-:W-:-:S05]  /*0520*/  IMAD.MOV.U32 R2, RZ, RZ, 0x6000 ;  /* 0x00006000ff027424 */ /* 0x006fca00078e00ff */
[----:B---3--:R-:W-:-:S04]  /*0530*/  LOP3.LUT R2, R3, 0x6000, R2, 0xd8, !PT ;  /* 0x0000600003027812 */ /* 0x008fc800078ed802 */
[----:B------:R-:W-:-:S05]  /*0540*/  LOP3.LUT R2, R2, 0x400000, RZ, 0xb8, !PT ;  /* 0x0040000002027812 */ /* 0x000fca00078eb8ff */
[----:B------:R5:W-:Y:S02]  /*0550*/  STS [UR7+0x8], R2 ;  /* 0x00000802ff007988 */ /* 0x000be40008000807 */
.L_x_10:
[----:B------:R-:W-:Y:S05]  /*0560*/  BSYNC B0 ;  /* 0x0000000000007941 */ /* 0x000fea0003800000 */
.L_x_7:
[----:B-12345:R-:W1:Y:S02]  /*0570*/  @!P2 LDS R2, [UR7+0x8] ;  /* 0x00000807ff02a984 */ /* 0x03ee640008000800 */
[----:B-1----:R-:W-:-:S05]  /*0580*/  @!P2 LOP3.LUT R2, R2, 0x8000, RZ, 0xb8, !PT ;  /* 0x000080000202a812 */ /* 0x002fca00078eb8ff */
[----:B------:R3:W-:Y:S02]  /*0590*/  @!P2 STS [UR7+0x8], R2 ;  /* 0x00000802ff00a988 */ /* 0x0007e40008000807 */
.L_x_11:
[----:B------:R-:W-:Y:S05]  /*05a0*/  BSYNC B1 ;  /* 0x0000000000017941 */ /* 0x000fea0003800000 */
.L_x_6:
[----:B------:R-:W-:Y:S05]  /*05b0*/  WARPSYNC.ALL ;  /* 0x0000000000007948 */ /* 0x000fea0003800000 */
[----:B------:R-:W4:Y:S02]  /*05c0*/  LDC R5, c[0x0][0x22c] ;  /* 0x00008b00ff057b82 */ /* 0x000f240000000800 */
[----:B----4-:R-:W-:Y:S01]  /*05d0*/  VIADD R5, R5, 0xffffffff ;  /* 0xffffffff05057836 */ /* 0x010fe20000000000 */
[----:B------:R-:W-:Y:S06]  /*05e0*/  @P0 BRA `(.L_x_12) ;  /* 0x0000000000280947 */ /* 0x000fec0003800000 */
[----:B-123--:R-:W1:Y:S01]  /*05f0*/  S2R R2, SR_LANEID ;  /* 0x0000000000027919 */ /* 0x00ee620000000000 */
[----:B------:R-:W-:Y:S05]  /*0600*/  WARPSYNC.ALL ;  /* 0x0000000000007948 */ /* 0x000fea0003800000 */
[----:B-1----:R-:W-:-:S05]  /*0610*/  IMAD.SHL.U32 R7, R2, 0x4, RZ ;  /* 0x0000000402077824 */ /* 0x002fca00078e00ff */
[----:B------:R-:W1:Y:S01]  /*0620*/  LDS R9, [R7+UR7] ;  /* 0x0000000707097984 */ /* 0x000e620008000800 */
[----:B------:R-:W-:-:S05]  /*0630*/  IADD3 R2, P1, R7, UR16, RZ ;  /* 0x0000001007027c10 */ /* 0x000fca000ff3e0ff */
[----:B------:R-:W-:-:S05]  /*0640*/  IMAD.X R3, RZ, RZ, UR17, P1 ;  /* 0x00000011ff037e24 */ /* 0x000fca00088e06ff */
[----:B-1----:R4:W5:Y:S01]  /*0650*/  ATOMG.E.EXCH.STRONG.GPU PT, RZ, [R2], R9 ;  /* 0x0000000902ff73a8 */ /* 0x00296200041ee100 */
[----:B------:R-:W-:-:S04]  /*0660*/  DEPBAR {5,4,3,2,1,0} ;  /* 0x0000003f0000791a */ /* 0x000fc80000000000 */
[----:B------:R4:W-:Y:S01]  /*0670*/  UTMACCTL.IV [UR16] ;  /* 0x00000000100079b9 */ /* 0x0009e20008000000 */
[----:B------:R-:W-:Y:S01]  /*0680*/  NOP ;  /* 0x0000000000007918 */ /* 0x000fe20000000000 */
.L_x_12:
[----:B------:R-:W-:Y:S05]  /*0690*/  @P0 BRA `(.L_x_13) ;  /* 0x00000000000c0947 */ /* 0x000fea0003800000 */
[----:B------:R0:W-:Y:S01]  /*06a0*/  UTMACMDFLUSH ;  /* 0x00000000000079b7 */ /* 0x0001e20000000000 */
[----:B------:R-:W-:Y:S05]  /*06b0*/  @P0 BRA `(.L_x_13) ;  /* 0x0000000000040947 */ /* 0x000fea0003800000 */
[----:B------:R-:W-:-:S04]  /*06c0*/  DEPBAR.LE SB0, 0x0 ;  /* 0x000080000000791a */ /* 0x000fc80000000000 */
.L_x_13:
[----:B------:R-:W-:Y:S05]  /*06d0*/  WARPSYNC.ALL ;  /* 0x0000000000007948 */ /* 0x000fea0003800000 */
[----:B-----5:R-:W-:Y:S06]  /*06e0*/  BAR.SYNC.DEFER_BLOCKING 0x0 ;  /* 0x0000000000007b1d */ /* 0x020fec0000010000 */
[----:B------:R-:W-:Y:S02]  /*06f0*/  BSSY B1, `(.L_x_14) ;  /* 0x000000b000017945 */ /* 0x000fe40003800000 */
[----:B------:R-:W-:Y:S06]  /*0700*/  BAR.SYNC.DEFER_BLOCKING 0x0 ;  /* 0x0000000000007b1d */ /* 0x000fec0000010000 */
[----:B------:R5:W-:Y:S01]  /*0710*/  @!P0 STS [R14], RZ ;  /* 0x000000ff0e008388 */ /* 0x000be20000000800 */
[----:B------:R-:W-:Y:S01]  /*0720*/  NOP ;  /* 0x0000000000007918 */ /* 0x000fe20000000000 */
[----:B------:R-:W-:Y:S05]  /*0730*/  @P2 BRA `(.L_x_15) ;  /* 0x0000000000182947 */ /* 0x000fea0003800000 */
[----:B-1234-:R-:W1:Y:S01]  /*0740*/  LDS R2, [UR7+0x8] ;  /* 0x00000807ff027984 */ /* 0x01ee620008000800 */
[----:B------:R-:W2:Y:S01]  /*0750*/  LDC.64 R8, c[0x0][0x218] ;  /* 0x00008600ff087b82 */ /* 0x000ea20000000a00 */
[----:B------:R-:W-:Y:S02]  /*0760*/  IMAD.MOV.U32 R3, RZ, RZ, 0x70 ;  /* 0x00000070ff037424 */ /* 0x000fe400078e00ff */
[----:B--2---:R2:W-:Y:S03]  /*0770*/  STS.64 [UR7], R8 ;  /* 0x00000008ff007988 */ /* 0x0045e60008000a07 */
[----:B-1----:R-:W-:-:S05]  /*0780*/  LOP3.LUT R2, R2, 0x10, R3, 0xd8, !PT ;  /* 0x0000001002027812 */ /* 0x002fca00078ed803 */
[----:B------:R2:W-:Y:S02]  /*0790*/  STS [UR7+0x8], R2 ;  /* 0x00000802ff007988 */ /* 0x0005e40008000807 */
.L_x_15:
[----:B----4-:R-:W-:Y:S05]  /*07a0*/  BSYNC B1 ;  /* 0x0000000000017941 */ /* 0x010fea0003800000 */
.L_x_14:
[----:B------:R-:W-:Y:S04]  /*07b0*/  BSSY B1, `(.L_x_16) ;  /* 0x000000a000017945 */ /* 0x000fe80003800000 */
[----:B------:R-:W-:Y:S05]  /*07c0*/  @P2 BRA `(.L_x_17) ;  /* 0x0000000000202947 */ /* 0x000fea0003800000 */
[----:B-123--:R-:W1:Y:S01]  /*07d0*/  LDS R2, [UR7+0x34] ;  /* 0x00003407ff027984 */ /* 0x00ee620008000800 */
[----:B------:R-:W-:Y:S02]  /*07e0*/  IMAD.MOV.U32 R7, RZ, RZ, 0x3f000000 ;  /* 0x3f000000ff077424 */ /* 0x000fe400078e00ff */
[----:B------:R-:W-:Y:S01]  /*07f0*/  @!P2 IMAD.MOV.U32 R8, RZ, RZ, 0x3f ;  /* 0x0000003fff08a424 */ /* 0x000fe200078e00ff */
[----:B------:R-:W2:Y:S02]  /*0800*/  @!P2 LDS R3, [UR7+0x38] ;  /* 0x00003807ff03a984 */ /* 0x000ea40008000800 */
[----:B-1----:R-:W-:Y:S02]  /*0810*/  LOP3.LUT R2, R2, 0xff000000, R7, 0xb8, !PT ;  /* 0xff00000002027812 */ /* 0x002fe400078eb807 */
[----:B--2---:R-:W-:-:S03]  /*0820*/  @!P2 LOP3.LUT R3, R3, 0xff, R8, 0xb8, !PT ;  /* 0x000000ff0303a812 */ /* 0x004fc600078eb808 */
[----:B------:R4:W-:Y:S04]  /*0830*/  STS [UR7+0x34], R2 ;  /* 0x00003402ff007988 */ /* 0x0009e80008000807 */
[----:B------:R4:W-:Y:S02]  /*0840*/  @!P2 STS [UR7+0x38], R3 ;  /* 0x00003803ff00a988 */ /* 0x0009e40008000807 */
.L_x_17:
[----:B------:R-:W-:Y:S05]  /*0850*/  BSYNC B1 ;  /* 0x0000000000017941 */ /* 0x000fea0003800000 */
.L_x_16:
[----:B------:R-:W-:Y:S04]  /*0860*/  BSSY B1, `(.L_x_18) ;  /* 0x0000004000017945 */ /* 0x000fe80003800000 */
[----:B------:R-:W-:Y:S05]  /*0870*/  @P2 BRA `(.L_x_19) ;  /* 0x0000000000082947 */ /* 0x000fea0003800000 */
[----:B------:R1:W-:Y:S04]  /*0880*/  STS [UR7+0x24], R12 ;  /* 0x0000240cff007988 */ /* 0x0003e80008000807 */
[----:B------:R1:W-:Y:S02]  /*0890*/  STS [UR7+0x20], R5 ;  /* 0x00002005ff007988 */ /* 0x0003e40008000807 */
.L_x_19:
[----:B------:R-:W-:Y:S05]  /*08a0*/  BSYNC B1 ;  /* 0x0000000000017941 */ /* 0x000fea0003800000 */
.L_x_18:
[----:B------:R-:W-:Y:S04]  /*08b0*/  BSSY B1, `(.L_x_20) ;  /* 0x000000e000017945 */ /* 0x000fe80003800000 */
[----:B------:R-:W-:Y:S05]  /*08c0*/  @P2 BRA `(.L_x_21) ;  /* 0x0000000000302947 */ /* 0x000fea0003800000 */
[----:B----4-:R-:W4:Y:S01]  /*08d0*/  LDS R3, [UR7+0x34] ;  /* 0x00003407ff037984 */ /* 0x010f220008000800 */
[----:B-1----:R-:W1:Y:S03]  /*08e0*/  LDC.64 R12, c[0x0][0x240] ;  /* 0x00009000ff0c7b82 */ /* 0x002e660000000a00 */
[----:B--23--:R-:W2:Y:S01]  /*08f0*/  LDS R2, [UR7+0x1c] ;  /* 0x00001c07ff027984 */ /* 0x00cea20008000800 */
[C---:B-1----:R-:W-:Y:S01]  /*0900*/  SHF.L.U64.HI R8, R12.reuse, 0x1, R13 ;  /* 0x000000010c087819 */ /* 0x042fe2000001020d */
[----:B------:R-:W-:-:S03]  /*0910*/  IMAD.SHL.U32 R7, R12, 0x2, RZ ;  /* 0x000000020c077824 */ /* 0x000fc600078e00ff */
[--C-:B------:R-:W-:Y:S02]  /*0920*/  SHF.R.U32.HI R9, RZ, 0x4, R8.reuse ;  /* 0x00000004ff097819 */ /* 0x100fe40000011608 */
[----:B------:R-:W-:-:S05]  /*0930*/  SHF.R.U64 R7, R7, 0x4, R8 ;  /* 0x0000000407077819 */ /* 0x000fca0000001208 */
[----:B------:R1:W-:Y:S01]  /*0940*/  STS [UR7+0xc], R7 ;  /* 0x00000c07ff007988 */ /* 0x0003e20008000807 */
[----:B----4-:R-:W-:Y:S02]  /*0950*/  LOP3.LUT R3, R3, 0x7, RZ, 0xb8, !PT ;  /* 0x0000000703037812 */ /* 0x010fe400078eb8ff */
[----:B--2---:R-:W-:-:S03]  /*0960*/  LOP3.LUT R2, R2, 0xf, R9, 0xb8, !PT ;  /* 0x0000000f02027812 */ /* 0x004fc600078eb809 */
[----:B------:R1:W-:Y:S04]  /*0970*/  STS [UR7+0x34], R3 ;  /* 0x00003403ff007988 */ /* 0x0003e80008000807 */
[----:B------:R1:W-:Y:S02]  /*0980*/  STS [UR7+0x1c], R2 ;  /* 0x00001c02ff007988 */ /* 0x0003e40008000807 */
.L_x_21:
[----:B------:R-:W-:Y:S05]  /*0990*/  BSYNC B1 ;  /* 0x0000000000017941 */ /* 0x000fea0003800000 */
.L_x_20:
[----:B------:R-:W-:Y:S04]  /*09a0*/  BSSY B2, `(.L_x_22) ;  /* 0x000001a000027945 */ /* 0x000fe80003800000 */
[----:B------:R-:W-:Y:S04]  /*09b0*/  BSSY B1, `(.L_x_23) ;  /* 0x0000015000017945 */ /* 0x000fe80003800000 */
[----:B------:R-:W-:Y:S05]  /*09c0*/  @P2 BRA `(.L_x_24) ;  /* 0x0000000000202947 */ /* 0x000fea0003800000 */
[----:B-1234-:R-:W1:Y:S02]  /*09d0*/  LDS R2, [UR7+0x34] ;  /* 0x00003407ff027984 */ /* 0x01ee640008000800 */
[----:B-1----:R-:W-:-:S05]  /*09e0*/  LOP3.LUT R2, R2, 0x38, RZ, 0xb8, !PT ;  /* 0x0000003802027812 */ /* 0x002fca00078eb8ff */
[----:B------:R1:W-:Y:S01]  /*09f0*/  STS [UR7+0x34], R2 ;  /* 0x00003402ff007988 */ /* 0x0003e20008000807 */
[----:B------:R-:W-:Y:S05]  /*0a00*/  @P2 BRA `(.L_x_25) ;  /* 0x0000000000202947 */ /* 0x000fea0003800000 */
[----:B-1----:R-:W1:Y:S01]  /*0a10*/  LDS R2, [UR7+0x8] ;  /* 0x00000807ff027984 */ /* 0x002e620008000800 */
[----:B------:R-:W-:-:S05]  /*0a20*/  IMAD.MOV.U32 R3, RZ, RZ, 0x780 ;  /* 0x00000780ff037424 */ /* 0x000fca00078e00ff */
[----:B-1----:R-:W-:-:S05]  /*0a30*/  LOP3.LUT R2, R2, 0x300, R3, 0xd8, !PT ;  /* 0x0000030002027812 */ /* 0x002fca00078ed803 */
[----:B------:R1:W-:Y:S02]  /*0a40*/  STS [UR7+0x8], R2 ;  /* 0x00000802ff007988 */ /* 0x0003e40008000807 */
.L_x_24:
[----:B------:R-:W-:Y:S05]  /*0a50*/  @P2 BRA `(.L_x_26) ;  /* 0x0000000000282947 */ /* 0x000fea0003800000 */
[----:B-1234-:R-:W1:Y:S02]  /*0a60*/  LDS R2, [UR7+0x8] ;  /* 0x00000807ff027984 */ /* 0x01ee640008000800 */
[----:B-1----:R-:W-:-:S05]  /*0a70*/  LOP3.LUT R2, R2, 0x1800, RZ, 0xb8, !PT ;  /* 0x0000180002027812 */ /* 0x002fca00078eb8ff */
[----:B------:R2:W-:Y:S02]  /*0a80*/  STS [UR7+0x8], R2 ;  /* 0x00000802ff007988 */ /* 0x0005e40008000807 */
.L_x_25:
[----:B------:R-:W-:Y:S05]  /*0a90*/  @P2 BREAK B1 ;  /* 0x0000000000012942 */ /* 0x000fea0003800000 */
[----:B------:R-:W-:Y:S05]  /*0aa0*/  @P2 BRA `(.L_x_27) ;  /* 0x0000000000242947 */ /* 0x000fea0003800000 */
[----:B-12---:R-:W1:Y:S01]  /*0ab0*/  LDS R2, [UR7+0x8] ;  /* 0x00000807ff027984 */ /* 0x006e620008000800 */
[----:B------:R-:W-:-:S05]  /*0ac0*/  IMAD.MOV.U32 R3, RZ, RZ, 0x6000 ;  /* 0x00006000ff037424 */ /* 0x000fca00078e00ff */
[----:B-1----:R-:W-:-:S04]  /*0ad0*/  LOP3.LUT R2, R2, 0x6000, R3, 0xd8, !PT ;  /* 0x0000600002027812 */ /* 0x002fc800078ed803 */
[----:B------:R-:W-:-:S05]  /*0ae0*/  LOP3.LUT R2, R2, 0x400000, RZ, 0xb8, !PT ;  /* 0x0040000002027812 */ /* 0x000fca00078eb8ff */
[----:B------:R1:W-:Y:S02]  /*0af0*/  STS [UR7+0x8], R2 ;  /* 0x00000802ff007988 */ /* 0x0003e40008000807 */
.L_x_26:
[----:B------:R-:W-:Y:S05]  /*0b00*/  BSYNC B1 ;  /* 0x0000000000017941 */ /* 0x000fea0003800000 */
.L_x_23:
[----:B-1234-:R-:W1:Y:S02]  /*0b10*/  @!P2 LDS R2, [UR7+0x8] ;  /* 0x00000807ff02a984 */ /* 0x01ee640008000800 */
[----:B-1----:R-:W-:-:S05]  /*0b20*/  @!P2 LOP3.LUT R2, R2, 0x8000, RZ, 0xb8, !PT ;  /* 0x000080000202a812 */ /* 0x002fca00078eb8ff */
[----:B------:R3:W-:Y:S02]  /*0b30*/  @!P2 STS [UR7+0x8], R2 ;  /* 0x00000802ff00a988 */ /* 0x0007e40008000807 */
.L_x_27:
[----:B------:R-:W-:Y:S05]  /*0b40*/  BSYNC B2 ;  /* 0x0000000000027941 */ /* 0x000fea0003800000 */
.L_x_22:
[----:B------:R-:W-:Y:S05]  /*0b50*/  WARPSYNC.ALL ;  /* 0x0000000000007948 */ /* 0x000fea0003800000 */
[----:B------:R-:W-:-:S04]  /*0b60*/  UIADD3 UR19, UR4, 0x80, URZ ;  /* 0x0000008004137890 */ /* 0x000fc8000fffe03f */
[----:B------:R-:W-:-:S04]  /*0b70*/  UIADD3 UR18, UP0, UR19, UR20, URZ ;  /* 0x0000001413127290 */ /* 0x000fc8000ff1e03f */
[----:B------:R-:W-:Y:S01]  /*0b80*/  ULEA.HI.X.SX32 UR19, UR19, UR21, 0x1, UP0 ;  /* 0x0000001513137291 */ /* 0x000fe200080f0e3f */
[----:B------:R-:W-:Y:S11]  /*0b90*/  @P0 BRA `(.L_x_28) ;  /* 0x0000000000280947 */ /* 0x000ff60003800000 */
[----:B-123--:R-:W1:Y:S01]  /*0ba0*/  S2R R2, SR_LANEID ;  /* 0x0000000000027919 */ /* 0x00ee620000000000 */
[----:B------:R-:W-:Y:S05]  /*0bb0*/  WARPSYNC.ALL ;  /* 0x0000000000007948 */ /* 0x000fea0003800000 */
[----:B-1----:R-:W-:-:S05]  /*0bc0*/  IMAD.SHL.U32 R8, R2, 0x4, RZ ;  /* 0x0000000402087824 */ /* 0x002fca00078e00ff */
[----:B------:R-:W1:Y:S01]  /*0bd0*/  LDS R7, [R8+UR7] ;  /* 0x0000000708077984 */ /* 0x000e620008000800 */
[----:B------:R-:W-:-:S05]  /*0be0*/  IADD3 R2, P1, R8, UR18, RZ ;  /* 0x0000001208027c10 */ /* 0x000fca000ff3e0ff */
[----:B------:R-:W-:-:S05]  /*0bf0*/  IMAD.X R3, RZ, RZ, UR19, P1 ;  /* 0x00000013ff037e24 */ /* 0x000fca00088e06ff */
[----:B-1----:R4:W2:Y:S01]  /*0c00*/  ATOMG.E.EXCH.STRONG.GPU PT, RZ, [R2], R7 ;  /* 0x0000000702ff73a8 */ /* 0x0028a200041ee100 */
[----:B------:R-:W-:-:S04]  /*0c10*/  DEPBAR {5,4,3,2,1,0} ;  /* 0x0000003f0000791a */ /* 0x000fc80000000000 */
[----:B------:R4:W-:Y:S01]  /*0c20*/  UTMACCTL.IV [UR18] ;  /* 0x00000000120079b9 */ /* 0x0009e20008000000 */
[----:B------:R-:W-:Y:S01]  /*0c30*/  NOP ;  /* 0x0000000000007918 */ /* 0x000fe20000000000 */
.L_x_28:
[----:B------:R-:W-:Y:S05]  /*0c40*/  @P0 BRA `(.L_x_29) ;  /* 0x00000000000c0947 */ /* 0x000fea0003800000 */
[----:B------:R0:W-:Y:S01]  /*0c50*/  UTMACMDFLUSH ;  /* 0x00000000000079b7 */ /* 0x0001e20000000000 */
[----:B------:R-:W-:Y:S05]  /*0c60*/  @P0 BRA `(.L_x_29) ;  /* 0x0000000000040947 */ /* 0x000fea0003800000 */
[----:B------:R-:W-:-:S04]  /*0c70*/  DEPBAR.LE SB0, 0x0 ;  /* 0x000080000000791a */ /* 0x000fc80000000000 */
.L_x_29:
[----:B------:R-:W-:Y:S05]  /*0c80*/  WARPSYNC.ALL ;  /* 0x0000000000007948 */ /* 0x000fea0003800000 */
[----:B--2---:R-:W-:Y:S06]  /*0c90*/  BAR.SYNC.DEFER_BLOCKING 0x0 ;  /* 0x0000000000007b1d */ /* 0x004fec0000010000 */
[----:B------:R-:W-:Y:S02]  /*0ca0*/  BSSY B2, `(.L_x_30) ;  /* 0x000000b000027945 */ /* 0x000fe40003800000 */
[----:B------:R-:W-:Y:S06]  /*0cb0*/  BAR.SYNC.DEFER_BLOCKING 0x0 ;  /* 0x0000000000007b1d */ /* 0x000fec0000010000 */
[----:B------:R2:W-:Y:S01]  /*0cc0*/  @!P0 STS [R14], RZ ;  /* 0x000000ff0e008388 */ /* 0x0005e20000000800 */
[----:B------:R-:W-:Y:S01]  /*0cd0*/  NOP ;  /* 0x0000000000007918 */ /* 0x000fe20000000000 */
[----:B------:R-:W-:Y:S05]  /*0ce0*/  @P2 BRA `(.L_x_31) ;  /* 0x0000000000182947 */ /* 0x000fea0003800000 */
[----:B-1-34-:R-:W1:Y:S01]  /*0cf0*/  LDS R2, [UR7+0x8] ;  /* 0x00000807ff027984 */ /* 0x01ae620008000800 */
[----:B------:R-:W3:Y:S01]  /*0d00*/  LDC.64 R8, c[0x0][0x220] ;  /* 0x00008800ff087b82 */ /* 0x000ee20000000a00 */
[----:B------:R-:W-:Y:S02]  /*0d10*/  IMAD.MOV.U32 R3, RZ, RZ, 0x70 ;  /* 0x00000070ff037424 */ /* 0x000fe400078e00ff */
[----:B---3--:R3:W-:Y:S03]  /*0d20*/  STS.64 [UR7], R8 ;  /* 0x00000008ff007988 */ /* 0x0087e60008000a07 */
[----:B-1----:R-:W-:-:S05]  /*0d30*/  LOP3.LUT R2, R2, 0x10, R3, 0xd8, !PT ;  /* 0x0000001002027812 */ /* 0x002fca00078ed803 */
[----:B------:R3:W-:Y:S02]  /*0d40*/  STS [UR7+0x8], R2 ;  /* 0x00000802ff007988 */ /* 0x0007e40008000807 */
.L_x_31:
[----:B----4-:R-:W-:Y:S05]  /*0d50*/  BSYNC B2 ;  /* 0x0000000000027941 */ /* 0x010fea0003800000 */
.L_x_30:
[----:B------:R-:W-:Y:S04]  /*0d60*/  BSSY B3, `(.L_x_32) ;  /* 0x0000011000037945 */ /* 0x000fe80003800000 */
[----:B------:R-:W-:Y:S04]  /*0d70*/  BSSY B2, `(.L_x_33) ;  /* 0x000000e000027945 */ /* 0x000fe80003800000 */
[----:B------:R-:W-:Y:S05]  /*0d80*/  @P2 BRA `(.L_x_34) ;  /* 0x0000000000242947 */ /* 0x000fea0003800000 */
[----:B-1-3--:R-:W1:Y:S01]  /*0d90*/  LDS R2, [UR7+0x34] ;  /* 0x00003407ff027984 */ /* 0x00ae620008000800 */
[----:B------:R-:W-:-:S05]  /*0da0*/  IMAD.MOV.U32 R3, RZ, RZ, 0x3f000000 ;  /* 0x3f000000ff037424 */ /* 0x000fca00078e00ff */
[----:B-1----:R-:W-:-:S05]  /*0db0*/  LOP3.LUT R2, R2, 0xff000000, R3, 0xb8, !PT ;  /* 0xff00000002027812 */ /* 0x002fca00078eb803 */
[----:B------:R1:W-:Y:S01]  /*0dc0*/  STS [UR7+0x34], R2 ;  /* 0x00003402ff007988 */ /* 0x0003e20008000807 */
[----:B------:R-:W-:Y:S05]  /*0dd0*/  @P2 BRA `(.L_x_35) ;  /* 0x00000000001c2947 */ /* 0x000fea0003800000 */
[----:B-1----:R-:W1:Y:S01]  /*0de0*/  LDS R2, [UR7+0x38] ;  /* 0x00003807ff027984 */ /* 0x002e620008000800 */
[----:B------:R-:W-:-:S05]  /*0df0*/  IMAD.MOV.U32 R3, RZ, RZ, 0x3f ;  /* 0x0000003fff037424 */ /* 0x000fca00078e00ff */
[----:B-1----:R-:W-:-:S05]  /*0e00*/  LOP3.LUT R2, R2, 0xff, R3, 0xb8, !PT ;  /* 0x000000ff02027812 */ /* 0x002fca00078eb803 */
[----:B------:R4:W-:Y:S02]  /*0e10*/  STS [UR7+0x38], R2 ;  /* 0x00003802ff007988 */ /* 0x0009e40008000807 */
.L_x_34:
[----:B------:R-:W-:Y:S05]  /*0e20*/  @P2 BREAK B2 ;  /* 0x0000000000022942 */ /* 0x000fea0003800000 */
[----:B------:R-:W-:Y:S05]  /*0e30*/  @P2 BRA `(.L_x_36) ;  /* 0x00000000000c2947 */ /* 0x000fea0003800000 */
[----:B------:R1:W-:Y:S02]  /*0e40*/  STS [UR7+0x20], R5 ;  /* 0x00002005ff007988 */ /* 0x0003e40008000807 */
.L_x_35:
[----:B------:R-:W-:Y:S05]  /*0e50*/  BSYNC B2 ;  /* 0x0000000000027941 */ /* 0x000fea0003800000 */
.L_x_33:
[----:B------:R1:W-:Y:S02]  /*0e60*/  @!P2 STS [UR7+0x24], R4 ;  /* 0x00002404ff00a988 */ /* 0x0003e40008000807 */
.L_x_36:
[----:B------:R-:W-:Y:S05]  /*0e70*/  BSYNC B3 ;  /* 0x0000000000037941 */ /* 0x000fea0003800000 */
.L_x_32:
[----:B------:R-:W-:Y:S05]  /*0e80*/  WARPSYNC.ALL ;  /* 0x0000000000007948 */ /* 0x000fea0003800000 */
[----:B------:R-:W-:Y:S04]  /*0e90*/  BSSY B3, `(.L_x_37) ;  /* 0x000000e000037945 */ /* 0x000fe80003800000 */
[----:B------:R-:W-:Y:S05]  /*0ea0*/  @P2 BRA `(.L_x_38) ;  /* 0x0000000000302947 */ /* 0x000fea0003800000 */
[----:B------:R-:W5:Y:S01]  /*0eb0*/  LDS R3, [UR7+0x34] ;  /* 0x00003407ff037984 */ /* 0x000f620008000800 */
[----:B-1----:R-:W1:Y:S03]  /*0ec0*/  LDC.64 R4, c[0x0][0x248] ;  /* 0x00009200ff047b82 */ /* 0x002e660000000a00 */
[----:B---34-:R-:W3:Y:S01]  /*0ed0*/  LDS R2, [UR7+0x1c] ;  /* 0x00001c07ff027984 */ /* 0x018ee20008000800 */
[C---:B-1----:R-:W-:Y:S01]  /*0ee0*/  SHF.L.U64.HI R5, R4.reuse, 0x1, R5 ;  /* 0x0000000104057819 */ /* 0x042fe20000010205 */
[----:B------:R-:W-:-:S03]  /*0ef0*/  IMAD.SHL.U32 R4, R4, 0x2, RZ ;  /* 0x0000000204047824 */ /* 0x000fc600078e00ff */
[--C-:B------:R-:W-:Y:S02]  /*0f00*/  SHF.R.U32.HI R7, RZ, 0x4, R5.reuse ;  /* 0x00000004ff077819 */ /* 0x100fe40000011605 */
[----:B------:R-:W-:-:S05]  /*0f10*/  SHF.R.U64 R4, R4, 0x4, R5 ;  /* 0x0000000404047819 */ /* 0x000fca0000001205 */
[----:B------:R1:W-:Y:S01]  /*0f20*/  STS [UR7+0xc], R4 ;  /* 0x00000c04ff007988 */ /* 0x0003e20008000807 */
[----:B-----5:R-:W-:Y:S02]  /*0f30*/  LOP3.LUT R3, R3, 0x7, RZ, 0xb8, !PT ;  /* 0x0000000703037812 */ /* 0x020fe400078eb8ff */
[----:B---3--:R-:W-:-:S03]  /*0f40*/  LOP3.LUT R2, R2, 0xf, R7, 0xb8, !PT ;  /* 0x0000000f02027812 */ /* 0x008fc600078eb807 */
[----:B------:R1:W-:Y:S04]  /*0f50*/  STS [UR7+0x34], R3 ;  /* 0x00003403ff007988 */ /* 0x0003e80008000807 */
[----:B------:R1:W-:Y:S02]  /*0f60*/  STS [UR7+0x1c], R2 ;  /* 0x00001c02ff007988 */ /* 0x0003e40008000807 */
.L_x_38:
[----:B------:R-:W-:Y:S05]  /*0f70*/  BSYNC B3 ;  /* 0x0000000000037941 */ /* 0x000fea0003800000 */
.L_x_37:
[----:B------:R-:W-:Y:S04]  /*0f80*/  BSSY B3, `(.L_x_39) ;  /* 0x000001a000037945 */ /* 0x000fe80003800000 */
[----:B------:R-:W-:Y:S04]  /*0f90*/  BSSY B4, `(.L_x_40) ;  /* 0x0000015000047945 */ /* 0x000fe80003800000 */
[----:B------:R-:W-:Y:S05]  /*0fa0*/  @P2 BRA `(.L_x_41) ;  /* 0x0000000000202947 */ /* 0x000fea0003800000 */
[----:B-1-34-:R-:W1:Y:S02]  /*0fb0*/  LDS R2, [UR7+0x34] ;  /* 0x00003407ff027984 */ /* 0x01ae640008000800 */
[----:B-1----:R-:W-:-:S05]  /*0fc0*/  LOP3.LUT R2, R2, 0x38, RZ, 0xb8, !PT ;  /* 0x0000003802027812 */ /* 0x002fca00078eb8ff */
[----:B------:R1:W-:Y:S01]  /*0fd0*/  STS [UR7+0x34], R2 ;  /* 0x00003402ff007988 */ /* 0x0003e20008000807 */
[----:B------:R-:W-:Y:S05]  /*0fe0*/  @P2 BRA `(.L_x_42) ;  /* 0x0000000000202947 */ /* 0x000fea0003800000 */
[----:B-1----:R-:W1:Y:S01]  /*0ff0*/  LDS R2, [UR7+0x8] ;  /* 0x00000807ff027984 */ /* 0x002e620008000800 */
[----:B------:R-:W-:-:S05]  /*1000*/  IMAD.MOV.U32 R3, RZ, RZ, 0x780 ;  /* 0x00000780ff037424 */ /* 0x000fca00078e00ff */
[----:B-1----:R-:W-:-:S05]  /*1010*/  LOP3.LUT R2, R2, 0x300, R3, 0xd8, !PT ;  /* 0x0000030002027812 */ /* 0x002fca00078ed803 */
[----:B------:R1:W-:Y:S02]  /*1020*/  STS [UR7+0x8], R2 ;  /* 0x00000802ff007988 */ /* 0x0003e40008000807 */
.L_x_41:
[----:B------:R-:W-:Y:S05]  /*1030*/  @P2 BRA `(.L_x_43) ;  /* 0x0000000000282947 */ /* 0x000fea0003800000 */
[----:B-1-34-:R-:W1:Y:S02]  /*1040*/  LDS R2, [UR7+0x8] ;  /* 0x00000807ff027984 */ /* 0x01ae640008000800 */
[----:B-1----:R-:W-:-:S05]  /*1050*/  LOP3.LUT R2, R2, 0x1800, RZ, 0xb8, !PT ;  /* 0x0000180002027812 */ /* 0x002fca00078eb8ff */
[----:B------:R3:W-:Y:S02]  /*1060*/  STS [UR7+0x8], R2 ;  /* 0x00000802ff007988 */ /* 0x0007e40008000807 */
.L_x_42:
[----:B------:R-:W-:Y:S05]  /*1070*/  @P2 BREAK B4 ;  /* 0x0000000000042942 */ /* 0x000fea0003800000 */
[----:B------:R-:W-:Y:S05]  /*1080*/  @P2 BRA `(.L_x_44) ;  /* 0x0000000000242947 */ /* 0x000fea0003800000 */
[----:B-1-3--:R-:W1:Y:S01]  /*1090*/  LDS R2, [UR7+0x8] ;  /* 0x00000807ff027984 */ /* 0x00ae620008000800 */
[----:B------:R-:W-:-:S05]  /*10a0*/  IMAD.MOV.U32 R3, RZ, RZ, 0x6000 ;  /* 0x00006000ff037424 */ /* 0x000fca00078e00ff */
[----:B-1----:R-:W-:-:S04]  /*10b0*/  LOP3.LUT R2, R2, 0x6000, R3, 0xd8, !PT ;  /* 0x0000600002027812 */ /* 0x002fc800078ed803 */
[----:B------:R-:W-:-:S05]  /*10c0*/  LOP3.LUT R2, R2, 0x400000, RZ, 0xb8, !PT ;  /* 0x0040000002027812 */ /* 0x000fca00078eb8ff */
[----:B------:R1:W-:Y:S02]  /*10d0*/  STS [UR7+0x8], R2 ;  /* 0x00000802ff007988 */ /* 0x0003e40008000807 */
.L_x_43:
[----:B------:R-:W-:Y:S05]  /*10e0*/  BSYNC B4 ;  /* 0x0000000000047941 */ /* 0x000fea0003800000 */
.L_x_40:
[----:B-1-34-:R-:W1:Y:S02]  /*10f0*/  @!P2 LDS R2, [UR7+0x8] ;  /* 0x00000807ff02a984 */ /* 0x01ae640008000800 */
[----:B-1----:R-:W-:-:S05]  /*1100*/  @!P2 LOP3.LUT R2, R2, 0x8000, RZ, 0xb8, !PT ;  /* 0x000080000202a812 */ /* 0x002fca00078eb8ff */
[----:B------:R4:W-:Y:S02]  /*1110*/  @!P2 STS [UR7+0x8], R2 ;  /* 0x00000802ff00a988 */ /* 0x0009e40008000807 */
.L_x_44:
[----:B------:R-:W-:Y:S05]  /*1120*/  BSYNC B3 ;  /* 0x0000000000037941 */ /* 0x000fea0003800000 */
.L_x_39:
[----:B------:R-:W-:Y:S05]  /*1130*/  WARPSYNC.ALL ;  /* 0x0000000000007948 */ /* 0x000fea0003800000 */
[----:B------:R-:W-:Y:S01]  /*1140*/  UIADD3 UR4, UR4, 0x100, URZ ;  /* 0x0000010004047890 */ /* 0x000fe2000fffe03f */
[----:B------:R-:W-:Y:S01]  /*1150*/  ISETP.GE.AND P1, PT, R15, 0x1, PT ;  /* 0x000000010f00780c */ /* 0x000fe20003f26270 */
[----:B------:R-:W-:Y:S01]  /*1160*/  IMAD.MOV.U32 R24, RZ, RZ, RZ ;  /* 0x000000ffff187224 */ /* 0x000fe200078e00ff */
[----:B------:R-:W-:Y:S01]  /*1170*/  SHF.R.U32.HI R7, RZ, 0x5, R0 ;  /* 0x00000005ff077819 */ /* 0x000fe20000011600 */
[----:B------:R-:W-:-:S04]  /*1180*/  UIADD3 UR20, UP0, UR4, UR20, URZ ;  /* 0x0000001404147290 */ /* 0x000fc8000ff1e03f */
[----:B------:R-:W-:Y:S01]  /*1190*/  ULEA.HI.X.SX32 UR21, UR4, UR21, 0x1, UP0 ;  /* 0x0000001504157291 */ /* 0x000fe200080f0e3f */
[----:B------:R-:W-:Y:S11]  /*11a0*/  @P0 BRA `(.L_x_45) ;  /* 0x0000000000280947 */ /* 0x000ff60003800000 */
[----:B-1-34-:R-:W1:Y:S01]  /*11b0*/  S2R R2, SR_LANEID ;  /* 0x0000000000027919 */ /* 0x01ae620000000000 */
[----:B------:R-:W-:Y:S05]  /*11c0*/  WARPSYNC.ALL ;  /* 0x0000000000007948 */ /* 0x000fea0003800000 */
[----:B-1----:R-:W-:-:S05]  /*11d0*/  IMAD.SHL.U32 R4, R2, 0x4, RZ ;  /* 0x0000000402047824 */ /* 0x002fca00078e00ff */
[----:B------:R-:W1:Y:S01]  /*11e0*/  LDS R5, [R4+UR7] ;  /* 0x0000000704057984 */ /* 0x000e620008000800 */
[----:B------:R-:W-:-:S05]  /*11f0*/  IADD3 R2, P3, R4, UR20, RZ ;  /* 0x0000001404027c10 */ /* 0x000fca000ff7e0ff */
[----:B------:R-:W-:-:S05]  /*1200*/  IMAD.X R3, RZ, RZ, UR21, P3 ;  /* 0x00000015ff037e24 */ /* 0x000fca00098e06ff */
[----:B-1----:R1:W3:Y:S01]  /*1210*/  ATOMG.E.EXCH.STRONG.GPU PT, RZ, [R2], R5 ;  /* 0x0000000502ff73a8 */ /* 0x0022e200041ee100 */
[----:B------:R-:W-:-:S04]  /*1220*/  DEPBAR {5,4,3,2,1,0} ;  /* 0x0000003f0000791a */ /* 0x000fc80000000000 */
[----:B------:R1:W-:Y:S01]  /*1230*/  UTMACCTL.IV [UR20] ;  /* 0x00000000140079b9 */ /* 0x0003e20008000000 */
[----:B------:R-:W-:Y:S01]  /*1240*/  NOP ;  /* 0x0000000000007918 */ /* 0x000fe20000000000 */
.L_x_45:
[----:B------:R-:W-:Y:S05]  /*1250*/  @P0 BRA `(.L_x_46) ;  /* 0x00000000000c0947 */ /* 0x000fea0003800000 */
[----:B------:R0:W-:Y:S01]  /*1260*/  UTMACMDFLUSH ;  /* 0x00000000000079b7 */ /* 0x0001e20000000000 */
[----:B------:R-:W-:Y:S05]  /*1270*/  @P0 BRA `(.L_x_46) ;  /* 0x0000000000040947 */ /* 0x000fea0003800000 */
[----:B------:R-:W-:-:S04]  /*1280*/  DEPBAR.LE SB0, 0x0 ;  /* 0x000080000000791a */ /* 0x000fc80000000000 */
.L_x_46:
[----:B------:R-:W-:Y:S05]  /*1290*/  WARPSYNC.ALL ;  /* 0x0000000000007948 */ /* 0x000fea0003800000 */
[----:B---3--:R-:W-:Y:S01]  /*12a0*/  BAR.SYNC.DEFER_BLOCKING 0x0 ;  /* 0x0000000000007b1d */ /* 0x008fe20000010000 */
[----:B------:R-:W-:Y:S01]  /*12b0*/  R2UR UR22, R7 ;  /* 0x00000000071672ca */ /* 0x000fe200000e0000 */
[----:B------:R-:W-:Y:S01]  /*12c0*/  USHF.L.U32 UR23, UR28, 0x8, URZ ;  /* 0x000000081c177899 */ /* 0x000fe2000800063f */
[----:B------:R-:W-:Y:S01]  /*12d0*/  IMAD.MOV.U32 R25, RZ, RZ, RZ ;  /* 0x000000ffff197224 */ /* 0x000fe200078e00ff */
[----:B------:R-:W-:Y:S01]  /*12e0*/  USHF.L.U32 UR11, UR29, 0x6, URZ ;  /* 0x000000061d0b7899 */ /* 0x000fe2000800063f */
[----:B------:R-:W-:Y:S01]  /*12f0*/  CS2R R26, SRZ ;  /* 0x00000000001a7805 */ /* 0x000fe2000001ff00 */
[----:B------:R-:W-:Y:S01]  /*1300*/  VOTEU.ALL UP0, P2 ;  /* 0x00000000003f7886 */ /* 0x000fe20001000000 */
[----:B------:R-:W-:Y:S01]  /*1310*/  UMOV UR4, 0x1 ;  /* 0x0000000100047882 */ /* 0x000fe20000000000 */
[----:B------:R-:W-:Y:S01]  /*1320*/  VOTEU.ALL UP1, P2 ;  /* 0x00000000003f7886 */ /* 0x000fe20001020000 */
[----:B------:R-:W-:-:S02]  /*1330*/  CS2R R28, SRZ ;  /* 0x00000000001c7805 */ /* 0x000fc4000001ff00 */
[----:B------:R-:W-:Y:S01]  /*1340*/  CS2R R30, SRZ ;  /* 0x00000000001e7805 */ /* 0x000fe2000001ff00 */
[----:B------:R-:W-:-:S04]  /*1350*/  @!UP0 UIADD3 UR8, -UR4, 0x100000, URZ ;  /* 0x0010000004088890 */ /* 0x000fc8000fffe13f */
[----:B------:R-:W-:Y:S02]  /*1360*/  @!UP0 USHF.L.U32 UR9, UR8, 0xb, URZ ;  /* 0x0000000b08098899 */ /* 0x000fe4000800063f */
[----:B------:R-:W-:Y:S01]  /*1370*/  @!UP0 USHF.L.U32 UR8, UR8, 0x1, URZ ;  /* 0x0000000108088899 */ /* 0x000fe2000800063f */
[----:B------:R-:W-:Y:S01]  /*1380*/  CS2R R32, SRZ ;  /* 0x0000000000207805 */ /* 0x000fe2000001ff00 */
[----:B------:R-:W-:-:S04]  /*1390*/  @!UP0 UIADD3 UR4, -UR4, 0x100000, URZ ;  /* 0x0010000004048890 */ /* 0x000fc8000fffe13f */
[----:B------:R-:W-:Y:S02]  /*13a0*/  @!UP0 USHF.L.U32 UR5, UR4, 0xb, URZ ;  /* 0x0000000b04058899 */ /* 0x000fe4000800063f */
[----:B------:R-:W-:Y:S01]  /*13b0*/  @!UP0 USHF.L.U32 UR4, UR4, 0x1, URZ ;  /* 0x0000000104048899 */ /* 0x000fe2000800063f */
[----:B------:R-:W-:Y:S01]  /*13c0*/  CS2R R34, SRZ ;  /* 0x0000000000227805 */ /* 0x000fe2000001ff00 */
[----:B------:R-:W-:Y:S01]  /*13d0*/  VOTEU.ALL UP0, P2 ;  /* 0x00000000003f7886 */ /* 0x000fe20001000000 */
[----:B------:R-:W-:Y:S02]  /*13e0*/  CS2R R36, SRZ ;  /* 0x0000000000247805 */ /* 0x000fe4000001ff00 */
[----:B------:R-:W-:Y:S02]  /*13f0*/  CS2R R38, SRZ ;  /* 0x0000000000267805 */ /* 0x000fe4000001ff00 */
[----:B------:R-:W-:Y:S02]  /*1400*/  CS2R R40, SRZ ;  /* 0x0000000000287805 */ /* 0x000fe4000001ff00 */
[----:B------:R-:W-:-:S02]  /*1410*/  CS2R R42, SRZ ;  /* 0x00000000002a7805 */ /* 0x000fc4000001ff00 */
[----:B------:R-:W-:Y:S02]  /*1420*/  CS2R R44, SRZ ;  /* 0x00000000002c7805 */ /* 0x000fe4000001ff00 */
[----:B------:R-:W-:Y:S02]  /*1430*/  CS2R R46, SRZ ;  /* 0x00000000002e7805 */ /* 0x000fe4000001ff00 */
[----:B------:R-:W-:Y:S02]  /*1440*/  CS2R R48, SRZ ;  /* 0x0000000000307805 */ /* 0x000fe4000001ff00 */
[----:B------:R-:W-:Y:S01]  /*1450*/  CS2R R50, SRZ ;  /* 0x0000000000327805 */ /* 0x000fe2000001ff00 */
[----:B------:R-:W3:Y:S02]  /*1460*/  FENCE.VIEW.ASYNC.S ;  /* 0x00000000000073c6 */ /* 0x000ee40000000000 */
[----:B---3--:R3:W4:Y:S02]  /*1470*/  @!UP0 SYNCS.EXCH.64 URZ, [UR7+0x14000], UR8 ;  /* 0x01400008073f85b2 */ /* 0x0087240008000100 */
[----:B----4-:R-:W-:Y:S01]  /*1480*/  BAR.SYNC.DEFER_BLOCKING 0x0 ;  /* 0x0000000000007b1d */ /* 0x010fe20000010000 */
[----:B------:R-:W-:-:S02]  /*1490*/  CS2R R52, SRZ ;  /* 0x0000000000347805 */ /* 0x000fc4000001ff00 */
[----:B------:R-:W-:Y:S02]  /*14a0*/  CS2R R54, SRZ ;  /* 0x0000000000367805 */ /* 0x000fe4000001ff00 */
[----:B------:R-:W-:Y:S02]  /*14b0*/  CS2R R56, SRZ ;  /* 0x0000000000387805 */ /* 0x000fe4000001ff00 */
[----:B------:R-:W-:Y:S02]  /*14c0*/  CS2R R58, SRZ ;  /* 0x00000000003a7805 */ /* 0x000fe4000001ff00 */
[----:B------:R-:W-:Y:S02]  /*14d0*/  CS2R R60, SRZ ;  /* 0x00000000003c7805 */ /* 0x000fe4000001ff00 */
[----:B------:R-:W-:Y:S02]  /*14e0*/  CS2R R62, SRZ ;  /* 0x00000000003e7805 */ /* 0x000fe4000001ff00 */
        /* <DEDUP_REMOVED lines=11> */
[----:B------:R-:W-:Y:S01]  /*15a0*/  CS2R R86, SRZ ;  /* 0x0000000000567805 */ /* 0x000fe2000001ff00 */
[----:B------:R3:W4:Y:S01]  /*15b0*/  @!UP1 SYNCS.EXCH.64 URZ, [UR7+0x14008], UR4 ;  /* 0x01400804073f95b2 */ /* 0x0007220008000100 */
[----:B------:R-:W-:Y:S05]  /*15c0*/  @!P1 BRA `(.L_x_47) ;  /* 0x00000004009c9947 */ /* 0x000fea0003800000 */
        /* <DEDUP_REMOVED lines=31> */
[----:B------:R-:W-:Y:S01]  /*17c0*/  CS2R R86, SRZ ;  /* 0x0000000000567805 */ /* 0x000fe2000001ff00 */
[----:B---3--:R-:W-:Y:S01]  /*17d0*/  UMOV UR4, URZ ;  /* 0x0000003f00047c82 */ /* 0x008fe20008000000 */
[----:B------:R-:W-:-:S05]  /*17e0*/  UMOV UR10, URZ ;  /* 0x0000003f000a7c82 */ /* 0x000fca0008000000 */
.L_x_49:
[----:B----4-:R-:W-:Y:S01]  /*17f0*/  BAR.SYNC.DEFER_BLOCKING 0x0 ;  /* 0x0000000000007b1d */ /* 0x010fe20000010000 */
[----:B------:R-:W-:Y:S01]  /*1800*/  ULEA UR5, UR4, UR7, 0x3 ;  /* 0x0000000704057291 */ /* 0x000fe2000f8e183f */
[----:B-1----:R-:W-:Y:S01]  /*1810*/  @!P2 IMAD.MOV.U32 R2, RZ, RZ, 0xa000 ;  /* 0x0000a000ff02a424 */ /* 0x002fe200078e00ff */
[----:B------:R-:W-:Y:S01]  /*1820*/  ELECT P0, URZ, PT ;  /* 0x00000000003f782f */ /* 0x000fe20003800000 */
[----:B------:R-:W-:-:S03]  /*1830*/  ULEA UR8, UR4, UR7, 0xd ;  /* 0x0000000704087291 */ /* 0x000fc6000f8e683f */
[----:B------:R-:W-:Y:S02]  /*1840*/  ISETP.LT.U32.AND P0, PT, R6, 0x20, P0 ;  /* 0x000000200600780c */ /* 0x000fe40000701070 */
[----:B------:R-:W-:Y:S01]  /*1850*/  ELECT P1, URZ, PT ;  /* 0x00000000003f782f */ /* 0x000fe20003820000 */
[----:B------:R-:W-:-:S03]  /*1860*/  UIADD3 UR8, UR8, 0x10000, URZ ;  /* 0x0001000008087890 */ /* 0x000fc6000fffe03f */
[----:B------:R-:W-:Y:S01]  /*1870*/  ISETP.LT.U32.AND P1, PT, R6, 0x80, P1 ;  /* 0x000000800600780c */ /* 0x000fe20000f21070 */
[----:B------:R-:W-:Y:S02]  /*1880*/  ULEA UR6, UR4, UR7, 0xf ;  /* 0x0000000704067291 */ /* 0x000fe4000f8e783f */
[----:B------:R-:W-:Y:S01]  /*1890*/  ULOP3.LUT UR26, UR22, 0x3, URZ, 0xc0, !UPT ;  /* 0x00000003161a7892 */ /* 0x000fe2000f8ec03f */
[----:B------:R-:W-:-:S03]  /*18a0*/  UMOV UR27, UR10 ;  /* 0x0000000a001b7c82 */ /* 0x000fc60008000000 */
[----:B------:R-:W-:Y:S01]  /*18b0*/  ULEA UR24, UR26, UR6, 0xd ;  /* 0x000000061a187291 */ /* 0x000fe2000f8e683f */
[----:B------:R-:W-:Y:S01]  /*18c0*/  VOTEU.ANY UP0, P0 ;  /* 0x00000000003f7886 */ /* 0x000fe20000000100 */
[----:B------:R-:W-:Y:S01]  /*18d0*/  VOTEU.ANY UP2, P0 ;  /* 0x00000000003f7886 */ /* 0x000fe20000040100 */
[----:B------:R-:W-:Y:S01]  /*18e0*/  ULEA UR26, UR26, UR23, 0x6 ;  /* 0x000000171a1a7291 */ /* 0x000fe2000f8e303f */
[----:B------:R1:W-:Y:S02]  /*18f0*/  @!P2 SYNCS.ARRIVE.TRANS64 RZ, [UR5+0x14000], R2 ;  /* 0x01400002ffffa9a7 */ /* 0x0003e40008000005 */
[----:B------:R-:W-:Y:S01]  /*1900*/  VOTEU.ANY UP1, P1 ;  /* 0x00000000003f7886 */ /* 0x000fe20000820100 */
[----:B------:R-:W-:Y:S01]  /*1910*/  @UP0 UIADD3 UR9, UR5, 0x14000, URZ ;  /* 0x0001400005090890 */ /* 0x000fe2000fffe03f */
[----:B------:R-:W-:Y:S01]  /*1920*/  @UP0 UMOV UR12, UR16 ;  /* 0x00000010000c0c82 */ /* 0x000fe20008000000 */
[----:B------:R-:W-:Y:S01]  /*1930*/  @UP0 UMOV UR13, UR17 ;  /* 0x00000011000d0c82 */ /* 0x000fe20008000000 */
[----:B------:R-:W-:Y:S01]  /*1940*/  BAR.SYNC.DEFER_BLOCKING 0x0 ;  /* 0x0000000000007b1d */ /* 0x000fe20000010000 */
[----:B------:R-:W-:Y:S01]  /*1950*/  @UP1 UIADD3 UR25, UR5, 0x14000, URZ ;  /* 0x0001400005191890 */ /* 0x000fe2000fffe03f */
[----:B-1----:R-:W-:-:S04]  /*1960*/  SHF.L.U32 R2, R10, 0x1f, RZ ;  /* 0x0000001f0a027819 */ /* 0x002fc800000006ff */
[----:B------:R-:W-:Y:S01]  /*1970*/  VOTEU.ANY UP3, P1 ;  /* 0x00000000003f7886 */ /* 0x000fe20000860100 */
[----:B------:R-:W-:Y:S01]  /*1980*/  @UP1 UMOV UR14, UR18 ;  /* 0x00000012000e1c82 */ /* 0x000fe20008000000 */
[----:B------:R-:W-:Y:S01]  /*1990*/  @UP1 UMOV UR15, UR19 ;  /* 0x00000013000f1c82 */ /* 0x000fe20008000000 */
[----:B------:R1:W-:Y:S01]  /*19a0*/  @UP2 UTMALDG.2D [UR8], [UR12] ;  /* 0x000000080c0025b4 */ /* 0x0003e20008008000 */
[----:B------:R3:W-:Y:S06]  /*19b0*/  MEMBAR.ALL.CTA ;  /* 0x0000000000007992 */ /* 0x0007ec0000008000 */
[----:B---3--:R-:W3:Y:S02]  /*19c0*/  FENCE.VIEW.ASYNC.S ;  /* 0x00000000000073c6 */ /* 0x008ee40000000000 */
[----:B---3--:R-:W-:Y:S06]  /*19d0*/  BAR.SYNC.DEFER_BLOCKING 0x0 ;  /* 0x0000000000007b1d */ /* 0x008fec0000010000 */
[----:B------:R1:W-:Y:S02]  /*19e0*/  @UP3 UTMALDG.2D [UR24], [UR14] ;  /* 0x000000180e0035b4 */ /* 0x0003e40008008000 */
[----:B------:R-:W-:Y:S06]  /*19f0*/  BAR.SYNC.DEFER_BLOCKING 0x0 ;  /* 0x0000000000007b1d */ /* 0x000fec0000010000 */
[----:B------:R-:W3:Y:S02]  /*1a00*/  SYNCS.PHASECHK.TRANS64.TRYWAIT P0, [UR5+0x14000], R2 ;  /* 0x01400002ff0075a7 */ /* 0x000ee40008000145 */
[----:B-1-3--:R-:W-:Y:S05]  /*1a10*/  @!P0 BRA `(.L_x_48) ;  /* 0x0000000400c08947 */ /* 0x00afea0003800000 */
.L_x_50:
[----:B------:R-:W-:Y:S01]  /*1a20*/  USHF.L.U32 UR5, UR22, 0x8, URZ ;  /* 0x0000000816057899 */ /* 0x000fe2000800063f */
[----:B------:R-:W-:Y:S02]  /*1a30*/  WARPGROUP.DEPBAR.LE gsb0, 0x0 ;  /* 0x00008000000079c5 */ /* 0x000fe40000010000 */
[----:B------:R-:W-:Y:S01]  /*1a40*/  USHF.R.U32.HI UR12, URZ, 0x4, UR8 ;  /* 0x000000043f0c7899 */ /* 0x000fe20008011608 */
[----:B------:R-:W-:Y:S01]  /*1a50*/  WARPGROUP.ARRIVE ;  /* 0x00000000000079c5 */ /* 0x000fe20000000000 */
[----:B------:R-:W-:Y:S01]  /*1a60*/  ULOP3.LUT UR5, UR5, 0x400, URZ, 0xc0, !UPT ;  /* 0x0000040005057892 */ /* 0x000fe2000f8ec03f */
[----:B------:R-:W1:Y:S01]  /*1a70*/  LDC R2, c[0x0][0x230] ;  /* 0x00008c00ff027b82 */ /* 0x000e620000000800 */
[----:B------:R-:W-:Y:S02]  /*1a80*/  USGXT.U32 UR12, UR12, 0xe ;  /* 0x0000000e0c0c789a */ /* 0x000fe40008000000 */
[----:B------:R-:W-:Y:S01]  /*1a90*/  ULEA.HI UR5, UR6, UR5, URZ, 0x1c ;  /* 0x0000000506057291 */ /* 0x000fe2000f8fe03f */
[----:B------:R-:W-:Y:S01]  /*1aa0*/  UMOV UR13, 0x40000040 ;  /* 0x40000040000d7882 */ /* 0x000fe20000000000 */
[----:B------:R-:W-:-:S02]  /*1ab0*/  UMOV UR15, 0x40000040 ;  /* 0x40000040000f7882 */ /* 0x000fc40000000000 */
[----:B------:R-:W-:Y:S01]  /*1ac0*/  ULOP3.LUT UR5, UR5, 0x3fff, URZ, 0xc0, !UPT ;  /* 0x00003fff05057892 */ /* 0x000fe2000f8ec03f */
[----:B------:R-:W-:Y:S01]  /*1ad0*/  UMOV UR6, URZ ;  /* 0x0000003f00067c82 */ /* 0x000fe20008000000 */
[----:B------:R-:W-:Y:S02]  /*1ae0*/  UIADD3 UR10, UR10, 0x40, URZ ;  /* 0x000000400a0a7890 */ /* 0x000fe4000fffe03f */
[----:B------:R-:W-:Y:S02]  /*1af0*/  ULOP3.LUT UR14, UR5, 0x2000000, URZ, 0xfc, !UPT ;  /* 0x02000000050e7892 */ /* 0x000fe4000f8efc3f */
[----:B------:R-:W-:-:S07]  /*1b00*/  UIADD3 UR4, UR4, 0x1, URZ ;  /* 0x0000000104047890 */ /* 0x000fce000fffe03f */
[----:B------:R-:W-:Y:S01]  /*1b10*/  HGMMA.64x128x16.F32 R24, gdesc[UR12].tnspB, R24 ;  /* 0x41e000000c1879f0 */ /* 0x000fe20008700818 */
[----:B------:R-:W-:Y:S02]  /*1b20*/  UIADD3 UR12, UP0, UR12, 0x2, URZ ;  /* 0x000000020c0c7890 */ /* 0x000fe4000ff1e03f */
[----:B------:R-:W-:Y:S01]  /*1b30*/  UIADD3 UR14, UP1, UR5, 0x2000080, URZ ;  /* 0x02000080050e7890 */ /* 0x000fe2000ff3e03f */
[----:B-1----:R-:W-:Y:S02]  /*1b40*/  ISETP.LE.AND P0, PT, R2, UR10, PT ;  /* 0x0000000a02007c0c */ /* 0x002fe4000bf03270 */
[----:B------:R-:W-:Y:S01]  /*1b50*/  UMOV UR5, URZ ;  /* 0x0000003f00057c82 */ /* 0x000fe20008000000 */
[----:B------:R-:W-:Y:S02]  /*1b60*/  UIADD3.X UR15, UR6, 0x40000040, URZ, UP1, !UPT ;  /* 0x40000040060f7890 */ /* 0x000fe40008ffe43f */
[----:B------:R-:W-:Y:S02]  /*1b70*/  UIADD3.X UR13, UR5, 0x40000040, URZ, UP0, !UPT ;  /* 0x40000040050d7890 */ /* 0x000fe400087fe43f */
[----:B------:R-:W-:-:S02]  /*1b80*/  UIADD3.64 UR26, UR14, 0x80, URZ ;  /* 0x000000800e1a7897 */ /* 0x000fc4000fffe03f */
[----:B------:R-:W-:Y:S02]  /*1b90*/  UIADD3.64 UR24, UR12, 0x2, URZ ;  /* 0x000000020c187897 */ /* 0x000fe4000fffe03f */
[----:B------:R-:W-:-:S04]  /*1ba0*/  UISETP.NE.U32.AND UP0, UPT, UR4, 0x2, UPT ;  /* 0x000000020400788c */ /* 0x000fc8000bf05070 */
[----:B------:R-:W-:Y:S02]  /*1bb0*/  USEL UR5, URZ, 0x1, UP0 ;  /* 0x000000013f057887 */ /* 0x000fe40008000000 */
[----:B------:R-:W-:-:S04]  /*1bc0*/  USEL UR4, UR4, URZ, UP0 ;  /* 0x0000003f04047287 */ /* 0x000fc80008000000 */
[----:B------:R-:W-:Y:S01]  /*1bd0*/  LOP3.LUT R10, R10, UR5, RZ, 0x3c, !PT ;  /* 0x000000050a0a7c12 */ /* 0x000fe2000f8e3cff */
[----:B------:R-:W-:Y:S01]  /*1be0*/  HGMMA.64x128x16.F32 R24, gdesc[UR12].tnspB, R24 ;  /* 0x41e000000c1879f0 */ /* 0x000fe20008700818 */
[----:B------:R-:W-:Y:S02]  /*1bf0*/  UIADD3.64 UR12, UR12, 0x4, URZ ;  /* 0x000000040c0c7897 */ /* 0x000fe4000fffe03f */
[----:B------:R-:W-:-:S09]  /*1c00*/  UIADD3.64 UR14, UR14, 0x100, URZ ;  /* 0x000001000e0e7897 */ /* 0x000fd2000fffe03f */
[----:B------:R-:W-:-:S12]  /*1c10*/  HGMMA.64x128x16.F32 R24, gdesc[UR24].tnspB, R24 ;  /* 0x41e00000181879f0 */ /* 0x000fd80008700818 */
[----:B------:R-:W-:Y:S01]  /*1c20*/  HGMMA.64x128x16.F32 R24, gdesc[UR12].tnspB, R24, gsb0 ;  /* 0x41e000000c1879f0 */ /* 0x000fe20008000818 */
[----:B------:R-:W-:Y:S05]  /*1c30*/  @!P0 BRA `(.L_x_49) ;  /* 0xfffffff800ec8947 */ /* 0x000fea000383ffff */
.L_x_47:
[----:B------:R-:W-:Y:S02]  /*1c40*/  WARPGROUP.DEPBAR.LE gsb0, 0x0 ;  /* 0x00008000000079c5 */ /* 0x000fe40000010000 */
[----:B----4-:R-:W-:Y:S01]  /*1c50*/  BAR.SYNC.DEFER_BLOCKING 0x0 ;  /* 0x0000000000007b1d */ /* 0x010fe20000010000 */
[C---:B-1----:R-:W-:Y:S01]  /*1c60*/  IMAD.SHL.U32 R2, R0.reuse, 0x80, RZ ;  /* 0x0000008000027824 */ /* 0x042fe200078e00ff */
[----:B------:R-:W-:Y:S01]  /*1c70*/  F2FP.F16.F32.PACK_AB R24, R25, R24 ;  /* 0x000000181918723e */ /* 0x000fe200000000ff */
[----:B------:R-:W-:Y:S01]  /*1c80*/  IMAD.SHL.U32 R3, R0, 0x40, RZ ;  /* 0x0000004000037824 */ /* 0x000fe200078e00ff */
[----:B------:R-:W-:Y:S02]  /*1c90*/  F2FP.F16.F32.PACK_AB R25, R27, R26 ;  /* 0x0000001a1b19723e */ /* 0x000fe400000000ff */
[----:B------:R-:W-:Y:S02]  /*1ca0*/  ELECT P0, URZ, PT ;  /* 0x00000000003f782f */ /* 0x000fe40003800000 */
[----:B------:R-:W-:Y:S01]  /*1cb0*/  LOP3.LUT R2, R2, 0x4780, RZ, 0xc0, !PT ;  /* 0x0000478002027812 */ /* 0x000fe200078ec0ff */
[----:B------:R-:W-:Y:S01]  /*1cc0*/  ULOP3.LUT UR22, UR22, 0x3, URZ, 0xc0, !UPT ;  /* 0x0000000316167892 */ /* 0x000fe2000f8ec03f */
[----:B------:R-:W-:Y:S01]  /*1cd0*/  F2FP.F16.F32.PACK_AB R56, R57, R56 ;  /* 0x000000383938723e */ /* 0x000fe200000000ff */
[----:B------:R-:W-:Y:S01]  /*1ce0*/  UMOV UR10, UR11 ;  /* 0x0000000b000a7c82 */ /* 0x000fe20008000000 */
[----:B------:R-:W-:Y:S01]  /*1cf0*/  LOP3.LUT R4, R2, 0x1800, R3, 0xf8, !PT ;  /* 0x0000180002047812 */ /* 0x000fe200078ef803 */
[----:B------:R-:W-:Y:S01]  /*1d00*/  IMAD.SHL.U32 R2, R0, 0x10, RZ ;  /* 0x0000001000027824 */ /* 0x000fe200078e00ff */
[----:B------:R-:W-:Y:S01]  /*1d10*/  F2FP.F16.F32.PACK_AB R26, R29, R28 ;  /* 0x0000001c1d1a723e */ /* 0x000fe200000000ff */
[----:B---3--:R-:W-:Y:S01]  /*1d20*/  ULEA UR8, UR22, UR7, 0xd ;  /* 0x0000000716087291 */ /* 0x008fe2000f8e683f */
[----:B------:R-:W-:Y:S01]  /*1d30*/  F2FP.F16.F32.PACK_AB R27, R31, R30 ;  /* 0x0000001e1f1b723e */ /* 0x000fe200000000ff */
[----:B------:R-:W-:Y:S01]  /*1d40*/  ULEA UR9, UR22, UR23, 0x6 ;  /* 0x0000001716097291 */ /* 0x000fe2000f8e303f */
[----:B------:R-:W-:-:S02]  /*1d50*/  LOP3.LUT R3, R2, 0x70, RZ, 0xc0, !PT ;  /* 0x0000007002037812 */ /* 0x000fc400078ec0ff */
[----:B------:R-:W-:Y:S02]  /*1d60*/  F2FP.F16.F32.PACK_AB R32, R33, R32 ;  /* 0x000000202120723e */ /* 0x000fe400000000ff */
[----:B------:R-:W-:Y:S02]  /*1d70*/  LOP3.LUT R3, R3, 0x10, R0, 0x78, !PT ;  /* 0x0000001003037812 */ /* 0x000fe400078e7800 */
[----:B------:R-:W-:Y:S01]  /*1d80*/  F2FP.F16.F32.PACK_AB R57, R59, R58 ;  /* 0x0000003a3b39723e */ /* 0x000fe200000000ff */
[----:B------:R-:W1:Y:S02]  /*1d90*/  @!P2 SYNCS.CCTL.IV [UR7+0x14000] ;  /* 0x01400000ff00a9b1 */ /* 0x000e640008000007 */
[----:B-1----:R-:W-:Y:S01]  /*1da0*/  BAR.SYNC.DEFER_BLOCKING 0x0 ;  /* 0x0000000000007b1d */ /* 0x002fe20000010000 */
[----:B------:R-:W-:Y:S02]  /*1db0*/  LOP3.LUT R3, R4, R3, RZ, 0xfc, !PT ;  /* 0x0000000304037212 */ /* 0x000fe400078efcff */
[----:B------:R-:W-:-:S02]  /*1dc0*/  F2FP.F16.F32.PACK_AB R33, R35, R34 ;  /* 0x000000222321723e */ /* 0x000fc400000000ff */
[C---:B------:R-:W-:Y:S01]  /*1dd0*/  LOP3.LUT R2, R3.reuse, 0x20, RZ, 0x3c, !PT ;  /* 0x0000002003027812 */ /* 0x040fe200078e3cff */
[C---:B------:R-:W-:Y:S01]  /*1de0*/  VIADD R0, R3.reuse, UR7 ;  /* 0x0000000703007c36 */ /* 0x040fe20008000000 */
[----:B------:R-:W-:Y:S02]  /*1df0*/  LOP3.LUT R4, R3, 0x40, RZ, 0x3c, !PT ;  /* 0x0000004003047812 */ /* 0x000fe400078e3cff */
[----:B------:R-:W-:Y:S01]  /*1e00*/  F2FP.F16.F32.PACK_AB R58, R61, R60 ;  /* 0x0000003c3d3a723e */ /* 0x000fe200000000ff */
[----:B------:R-:W-:Y:S01]  /*1e10*/  VIADD R2, R2, UR7 ;  /* 0x0000000702027c36 */ /* 0x000fe20008000000 */
[----:B------:R-:W-:Y:S01]  /*1e20*/  F2FP.F16.F32.PACK_AB R59, R63, R62 ;  /* 0x0000003e3f3b723e */ /* 0x000fe200000000ff */
[----:B------:R-:W-:Y:S01]  /*1e30*/  VIADD R4, R4, UR7 ;  /* 0x0000000704047c36 */ /* 0x000fe20008000000 */
[----:B------:R-:W-:Y:S02]  /*1e40*/  F2FP.F16.F32.PACK_AB R64, R65, R64 ;  /* 0x000000404140723e */ /* 0x000fe400000000ff */
[----:B------:R-:W-:-:S02]  /*1e50*/  LOP3.LUT R3, R3, 0x60, RZ, 0x3c, !PT ;  /* 0x0000006003037812 */ /* 0x000fc400078e3cff */
[----:B------:R-:W-:Y:S02]  /*1e60*/  F2FP.F16.F32.PACK_AB R34, R37, R36 ;  /* 0x000000242522723e */ /* 0x000fe400000000ff */
[----:B------:R-:W-:Y:S01]  /*1e70*/  F2FP.F16.F32.PACK_AB R35, R39, R38 ;  /* 0x000000262723723e */ /* 0x000fe200000000ff */
[----:B------:R-:W-:Y:S01]  /*1e80*/  VIADD R3, R3, UR7 ;  /* 0x0000000703037c36 */ /* 0x000fe20008000000 */
[----:B------:R-:W-:Y:S02]  /*1e90*/  F2FP.F16.F32.PACK_AB R40, R41, R40 ;  /* 0x000000282928723e */ /* 0x000fe400000000ff */
[----:B------:R-:W-:Y:S01]  /*1ea0*/  F2FP.F16.F32.PACK_AB R65, R67, R66 ;  /* 0x000000424341723e */ /* 0x000fe200000000ff */
[----:B------:R-:W1:Y:S01]  /*1eb0*/  @!P2 SYNCS.CCTL.IV [UR7+0x14008] ;  /* 0x01400800ff00a9b1 */ /* 0x000e620008000007 */
[----:B------:R-:W-:Y:S01]  /*1ec0*/  F2FP.F16.F32.PACK_AB R41, R43, R42 ;  /* 0x0000002a2b29723e */ /* 0x000fe200000000ff */
[----:B-1----:R-:W-:Y:S01]  /*1ed0*/  STSM.16.M88.4 [R0], R24 ;  /* 0x0000001800007844 */ /* 0x002fe20000000200 */
[----:B------:R-:W-:-:S02]  /*1ee0*/  F2FP.F16.F32.PACK_AB R66, R69, R68 ;  /* 0x000000444542723e */ /* 0x000fc400000000ff */
[----:B------:R-:W-:Y:S01]  /*1ef0*/  F2FP.F16.F32.PACK_AB R67, R71, R70 ;  /* 0x000000464743723e */ /* 0x000fe200000000ff */
[----:B------:R-:W-:Y:S01]  /*1f00*/  STSM.16.M88.4 [R0+0x2000], R56 ;  /* 0x0020003800007844 */ /* 0x000fe20000000200 */
[----:B------:R-:W-:Y:S02]  /*1f10*/  F2FP.F16.F32.PACK_AB R72, R73, R72 ;  /* 0x000000484948723e */ /* 0x000fe400000000ff */
[----:B------:R-:W-:Y:S01]  /*1f20*/  F2FP.F16.F32.PACK_AB R42, R45, R44 ;  /* 0x0000002c2d2a723e */ /* 0x000fe200000000ff */
[----:B------:R-:W-:Y:S01]  /*1f30*/  STSM.16.M88.4 [R2], R32 ;  /* 0x0000002002007844 */ /* 0x000fe20000000200 */
[----:B------:R-:W-:Y:S02]  /*1f40*/  F2FP.F16.F32.PACK_AB R43, R47, R46 ;  /* 0x0000002e2f2b723e */ /* 0x000fe400000000ff */
[----:B------:R-:W-:Y:S01]  /*1f50*/  F2FP.F16.F32.PACK_AB R48, R49, R48 ;  /* 0x000000303130723e */ /* 0x000fe200000000ff */
[----:B------:R-:W-:Y:S01]  /*1f60*/  STSM.16.M88.4 [R2+0x2000], R64 ;  /* 0x0020004002007844 */ /* 0x000fe20000000200 */
[----:B------:R-:W-:-:S02]  /*1f70*/  F2FP.F16.F32.PACK_AB R73, R75, R74 ;  /* 0x0000004a4b49723e */ /* 0x000fc400000000ff */
[----:B------:R-:W-:Y:S01]  /*1f80*/  F2FP.F16.F32.PACK_AB R49, R51, R50 ;  /* 0x000000323331723e */ /* 0x000fe200000000ff */
[----:B------:R-:W-:Y:S01]  /*1f90*/  STSM.16.M88.4 [R4], R40 ;  /* 0x0000002804007844 */ /* 0x000fe20000000200 */
[----:B------:R-:W-:Y:S02]  /*1fa0*/  F2FP.F16.F32.PACK_AB R74, R77, R76 ;  /* 0x0000004c4d4a723e */ /* 0x000fe400000000ff */
[----:B------:R-:W-:Y:S02]  /*1fb0*/  F2FP.F16.F32.PACK_AB R75, R79, R78 ;  /* 0x0000004e4f4b723e */ /* 0x000fe400000000ff */
[----:B------:R-:W-:Y:S02]  /*1fc0*/  F2FP.F16.F32.PACK_AB R80, R81, R80 ;  /* 0x000000505150723e */ /* 0x000fe400000000ff */
[----:B------:R-:W-:Y:S01]  /*1fd0*/  F2FP.F16.F32.PACK_AB R50, R53, R52 ;  /* 0x000000343532723e */ /* 0x000fe200000000ff */
[----:B------:R-:W-:Y:S01]  /*1fe0*/  STSM.16.M88.4 [R4+0x2000], R72 ;  /* 0x0020004804007844 */ /* 0x000fe20000000200 */
[----:B------:R-:W-:-:S02]  /*1ff0*/  F2FP.F16.F32.PACK_AB R51, R55, R54 ;  /* 0x000000363733723e */ /* 0x000fc400000000ff */
[----:B------:R-:W-:Y:S02]  /*2000*/  F2FP.F16.F32.PACK_AB R81, R83, R82 ;  /* 0x000000525351723e */ /* 0x000fe400000000ff */
[----:B------:R-:W-:Y:S01]  /*2010*/  F2FP.F16.F32.PACK_AB R82, R85, R84 ;  /* 0x000000545552723e */ /* 0x000fe200000000ff */
[----:B------:R-:W-:Y:S01]  /*2020*/  STSM.16.M88.4 [R3], R48 ;  /* 0x0000003003007844 */ /* 0x000fe20000000200 */
[----:B------:R-:W-:Y:S02]  /*2030*/  F2FP.F16.F32.PACK_AB R83, R87, R86 ;  /* 0x000000565753723e */ /* 0x000fe400000000ff */
[----:B------:R-:W-:-:S03]  /*2040*/  ISETP.LT.U32.AND P0, PT, R6, 0x80, P0 ;  /* 0x000000800600780c */ /* 0x000fc60000701070 */
[----:B------:R-:W-:Y:S01]  /*2050*/  STSM.16.M88.4 [R3+0x2000], R80 ;  /* 0x0020005003007844 */ /* 0x000fe20000000200 */
[----:B------:R1:W-:Y:S06]  /*2060*/  MEMBAR.ALL.CTA ;  /* 0x0000000000007992 */ /* 0x0003ec0000008000 */
[----:B-1----:R-:W1:Y:S03]  /*2070*/  FENCE.VIEW.ASYNC.S ;  /* 0x00000000000073c6 */ /* 0x002e660000000000 */
[----:B-1----:R-:W-:Y:S01]  /*2080*/  VOTEU.ANY UP0, P0 ;  /* 0x00000000003f7886 */ /* 0x002fe20000000100 */
[----:B------:R-:W-:-:S04]  /*2090*/  VOTEU.ANY UP1, P0 ;  /* 0x00000000003f7886 */ /* 0x000fc80000020100 */
[----:B------:R-:W-:Y:S01]  /*20a0*/  @UP0 UMOV UR4, UR20 ;  /* 0x0000001400040c82 */ /* 0x000fe20008000000 */
[----:B------:R-:W-:Y:S01]  /*20b0*/  @UP0 UMOV UR5, UR21 ;  /* 0x0000001500050c82 */ /* 0x000fe20008000000 */
[----:B------:R-:W-:Y:S06]  /*20c0*/  BAR.SYNC.DEFER_BLOCKING 0x0 ;  /* 0x0000000000007b1d */ /* 0x000fec0000010000 */
[----:B------:R1:W-:Y:S01]  /*20d0*/  @UP1 UTMASTG.2D [UR8], [UR4] ;  /* 0x00000008040013b5 */ /* 0x0003e20008008000 */
[----:B------:R0:W-:Y:S01]  /*20e0*/  UTMACMDFLUSH ;  /* 0x00000000000079b7 */ /* 0x0001e20000000000 */
[----:B------:R-:W-:-:S04]  /*20f0*/  DEPBAR.LE SB0, 0x0 ;  /* 0x000080000000791a */ /* 0x000fc80000000000 */
[----:B------:R-:W-:Y:S06]  /*2100*/  BAR.SYNC.DEFER_BLOCKING 0x0 ;  /* 0x0000000000007b1d */ /* 0x000fec0000010000 */
[----:B-1----:R-:W-:Y:S05]  /*2110*/  EXIT ;  /* 0x000000000000794d */ /* 0x002fea0003800000 */
.L_x_48:
[----:B------:R-:W1:Y:S02]  /*2120*/  SYNCS.PHASECHK.TRANS64.TRYWAIT P0, [UR5+0x14000], R2 ;  /* 0x01400002ff0075a7 */ /* 0x000e640008000145 */
[----:B-1----:R-:W-:Y:S05]  /*2130*/  @!P0 BRA `(.L_x_48) ;  /* 0xfffffffc00f88947 */ /* 0x002fea000383ffff */
[----:B------:R-:W-:Y:S05]  /*2140*/  BRA `(.L_x_50) ;  /* 0xfffffff800347947 */ /* 0x000fea000383ffff */
.L_x_51:
[----:B------:R-:W-:-:S00]  /*2150*/  BRA `(.L_x_51) ;  /* 0xfffffffc00fc7947 */ /* 0x000fc0000383ffff */
[----:B------:R-:W-:-:S00]  /*2160*/  NOP ;  /* 0x0000000000007918 */ /* 0x000fc00000000000 */
        /* <DEDUP_REMOVED lines=9> */
.L_x_52:


//--------------------- .nv.shared.gluon_wgmma    --------------------------
	.section	.nv.shared.gluon_wgmma,"aw",@nobits
	.sectionflags	@""
	.align	16
	.zero		1024


//--------------------- .nv.shared.reserved.0     --------------------------
	.section	.nv.shared.reserved.0,"aw",@nobits
	.weak		__nv_reservedSMEM_offset_0_alias
	.size		__nv_reservedSMEM_offset_0_alias, 0, 0
	.other		__nv_reservedSMEM_offset_0_alias,@"STO_CUDA_RESERVED_SHARED STV_DEFAULT"
__nv_reservedSMEM_offset_0_alias:
	.zero		0


//--------------------- .nv.constant0.gluon_wgmma --------------------------
	.section	.nv.constant0.gluon_wgmma,"a",@progbits
	.sectionflags	@""
	.align	4
.nv.constant0.gluon_wgmma:
	.zero		608


//--------------------- SYMBOLS --------------------------

	.type		.nv.reservedSmem.offset0,@object
	.size		.nv.reservedSmem.offset0,0x4
